//
// Generated by NVIDIA NVVM Compiler
//
// Compiler Build ID: CL-36424714
// Cuda compilation tools, release 13.0, V13.0.88
// Based on NVVM 20.0.0
//

.version 9.0
.target sm_100
.address_size 64

	// .globl	_Z9k_dummy_0i
.extern .func  (.param .b64 func_retval0) malloc
(
	.param .b64 malloc_param_0
)
;
// _ZZ9k_dummy_2iE11shared_data has been demoted
.global .align 4 .b8 __cudart_i2opi_f[24] = {65, 144, 67, 60, 153, 149, 98, 219, 192, 221, 52, 245, 209, 87, 39, 252, 41, 21, 68, 78, 110, 131, 249, 162};

.visible .entry _Z9k_dummy_0i(
	.param .u32 _Z9k_dummy_0i_param_0
)
{


	ret;

}
	// .globl	_Z9k_dummy_1i
.visible .entry _Z9k_dummy_1i(
	.param .u32 _Z9k_dummy_1i_param_0
)
{
	.reg .b64 	%rd<3>;

	{ // callseq 0, 0
	.param .b64 param0;
	st.param.b64 	[param0], 4096;
	.param .b64 retval0;
	call.uni (retval0), 
	malloc, 
	(
	param0
	);
	ld.param.b64 	%rd1, [retval0];
	} // callseq 0
	ret;

}
	// .globl	_Z9k_dummy_2i
.visible .entry _Z9k_dummy_2i(
	.param .u32 _Z9k_dummy_2i_param_0
)
{
	.reg .pred 	%p<10>;
	.reg .b32 	%r<148>;
	// demoted variable
	.shared .align 4 .b8 _ZZ9k_dummy_2iE11shared_data[4096];
	ld.param.u32 	%r23, [_Z9k_dummy_2i_param_0];
	mov.u32 	%r24, %tid.x;
	mov.u32 	%r25, %ctaid.x;
	mov.u32 	%r26, %ntid.x;
	mad.lo.s32 	%r143, %r25, %r26, %r24;
	setp.lt.s32 	%p1, %r23, 1;
	@%p1 bra 	$L__BB2_12;
	shl.b32 	%r28, %r143, 2;
	mov.u32 	%r29, _ZZ9k_dummy_2iE11shared_data;
	add.s32 	%r2, %r29, %r28;
	and.b32  	%r3, %r23, 7;
	setp.lt.u32 	%p2, %r23, 8;
	mov.b32 	%r144, 0;
	@%p2 bra 	$L__BB2_4;
	and.b32  	%r144, %r23, 2147483640;
	neg.s32 	%r140, %r144;
	mov.b32 	%r139, 7;
$L__BB2_3:
	.pragma "nounroll";
	mad.lo.s32 	%r31, %r143, 13, %r139;
	add.s32 	%r32, %r31, -7;
	st.shared.u32 	[%r2], %r32;
	bar.sync 	0;
	ld.shared.u32 	%r33, [%r2];
	shr.s32 	%r34, %r33, 31;
	shr.u32 	%r35, %r34, 22;
	add.s32 	%r36, %r33, %r35;
	and.b32  	%r37, %r36, -1024;
	sub.s32 	%r38, %r33, %r37;
	mad.lo.s32 	%r39, %r38, 13, %r139;
	add.s32 	%r40, %r39, -6;
	st.shared.u32 	[%r2], %r40;
	bar.sync 	0;
	ld.shared.u32 	%r41, [%r2];
	shr.s32 	%r42, %r41, 31;
	shr.u32 	%r43, %r42, 22;
	add.s32 	%r44, %r41, %r43;
	and.b32  	%r45, %r44, -1024;
	sub.s32 	%r46, %r41, %r45;
	mad.lo.s32 	%r47, %r46, 13, %r139;
	add.s32 	%r48, %r47, -5;
	st.shared.u32 	[%r2], %r48;
	bar.sync 	0;
	ld.shared.u32 	%r49, [%r2];
	shr.s32 	%r50, %r49, 31;
	shr.u32 	%r51, %r50, 22;
	add.s32 	%r52, %r49, %r51;
	and.b32  	%r53, %r52, -1024;
	sub.s32 	%r54, %r49, %r53;
	mad.lo.s32 	%r55, %r54, 13, %r139;
	add.s32 	%r56, %r55, -4;
	st.shared.u32 	[%r2], %r56;
	bar.sync 	0;
	ld.shared.u32 	%r57, [%r2];
	shr.s32 	%r58, %r57, 31;
	shr.u32 	%r59, %r58, 22;
	add.s32 	%r60, %r57, %r59;
	and.b32  	%r61, %r60, -1024;
	sub.s32 	%r62, %r57, %r61;
	mad.lo.s32 	%r63, %r62, 13, %r139;
	add.s32 	%r64, %r63, -3;
	st.shared.u32 	[%r2], %r64;
	bar.sync 	0;
	ld.shared.u32 	%r65, [%r2];
	shr.s32 	%r66, %r65, 31;
	shr.u32 	%r67, %r66, 22;
	add.s32 	%r68, %r65, %r67;
	and.b32  	%r69, %r68, -1024;
	sub.s32 	%r70, %r65, %r69;
	mad.lo.s32 	%r71, %r70, 13, %r139;
	add.s32 	%r72, %r71, -2;
	st.shared.u32 	[%r2], %r72;
	bar.sync 	0;
	ld.shared.u32 	%r73, [%r2];
	shr.s32 	%r74, %r73, 31;
	shr.u32 	%r75, %r74, 22;
	add.s32 	%r76, %r73, %r75;
	and.b32  	%r77, %r76, -1024;
	sub.s32 	%r78, %r73, %r77;
	mad.lo.s32 	%r79, %r78, 13, %r139;
	add.s32 	%r80, %r79, -1;
	st.shared.u32 	[%r2], %r80;
	bar.sync 	0;
	ld.shared.u32 	%r81, [%r2];
	shr.s32 	%r82, %r81, 31;
	shr.u32 	%r83, %r82, 22;
	add.s32 	%r84, %r81, %r83;
	and.b32  	%r85, %r84, -1024;
	sub.s32 	%r86, %r81, %r85;
	mad.lo.s32 	%r87, %r86, 13, %r139;
	st.shared.u32 	[%r2], %r87;
	bar.sync 	0;
	ld.shared.u32 	%r88, [%r2];
	shr.s32 	%r89, %r88, 31;
	shr.u32 	%r90, %r89, 22;
	add.s32 	%r91, %r88, %r90;
	and.b32  	%r92, %r91, -1024;
	sub.s32 	%r143, %r88, %r92;
	add.s32 	%r140, %r140, 8;
	add.s32 	%r139, %r139, 8;
	setp.ne.s32 	%p3, %r140, 0;
	@%p3 bra 	$L__BB2_3;
$L__BB2_4:
	setp.eq.s32 	%p4, %r3, 0;
	@%p4 bra 	$L__BB2_12;
	and.b32  	%r14, %r23, 3;
	setp.lt.u32 	%p5, %r3, 4;
	@%p5 bra 	$L__BB2_7;
	mad.lo.s32 	%r93, %r143, 13, %r144;
	st.shared.u32 	[%r2], %r93;
	bar.sync 	0;
	ld.shared.u32 	%r94, [%r2];
	shr.s32 	%r95, %r94, 31;
	shr.u32 	%r96, %r95, 22;
	add.s32 	%r97, %r94, %r96;
	and.b32  	%r98, %r97, -1024;
	sub.s32 	%r99, %r94, %r98;
	mad.lo.s32 	%r100, %r99, 13, %r144;
	add.s32 	%r101, %r100, 1;
	st.shared.u32 	[%r2], %r101;
	bar.sync 	0;
	ld.shared.u32 	%r102, [%r2];
	shr.s32 	%r103, %r102, 31;
	shr.u32 	%r104, %r103, 22;
	add.s32 	%r105, %r102, %r104;
	and.b32  	%r106, %r105, -1024;
	sub.s32 	%r107, %r102, %r106;
	mad.lo.s32 	%r108, %r107, 13, %r144;
	add.s32 	%r109, %r108, 2;
	st.shared.u32 	[%r2], %r109;
	bar.sync 	0;
	ld.shared.u32 	%r110, [%r2];
	shr.s32 	%r111, %r110, 31;
	shr.u32 	%r112, %r111, 22;
	add.s32 	%r113, %r110, %r112;
	and.b32  	%r114, %r113, -1024;
	sub.s32 	%r115, %r110, %r114;
	mad.lo.s32 	%r116, %r115, 13, %r144;
	add.s32 	%r117, %r116, 3;
	st.shared.u32 	[%r2], %r117;
	bar.sync 	0;
	ld.shared.u32 	%r118, [%r2];
	shr.s32 	%r119, %r118, 31;
	shr.u32 	%r120, %r119, 22;
	add.s32 	%r121, %r118, %r120;
	and.b32  	%r122, %r121, -1024;
	sub.s32 	%r143, %r118, %r122;
	add.s32 	%r144, %r144, 4;
$L__BB2_7:
	setp.eq.s32 	%p6, %r14, 0;
	@%p6 bra 	$L__BB2_12;
	setp.eq.s32 	%p7, %r14, 1;
	@%p7 bra 	$L__BB2_10;
	mad.lo.s32 	%r123, %r143, 13, %r144;
	st.shared.u32 	[%r2], %r123;
	bar.sync 	0;
	ld.shared.u32 	%r124, [%r2];
	shr.s32 	%r125, %r124, 31;
	shr.u32 	%r126, %r125, 22;
	add.s32 	%r127, %r124, %r126;
	and.b32  	%r128, %r127, -1024;
	sub.s32 	%r129, %r124, %r128;
	mad.lo.s32 	%r130, %r129, 13, %r144;
	add.s32 	%r131, %r130, 1;
	st.shared.u32 	[%r2], %r131;
	bar.sync 	0;
	ld.shared.u32 	%r132, [%r2];
	shr.s32 	%r133, %r132, 31;
	shr.u32 	%r134, %r133, 22;
	add.s32 	%r135, %r132, %r134;
	and.b32  	%r136, %r135, -1024;
	sub.s32 	%r143, %r132, %r136;
	add.s32 	%r144, %r144, 2;
$L__BB2_10:
	and.b32  	%r137, %r23, 1;
	setp.eq.b32 	%p8, %r137, 1;
	not.pred 	%p9, %p8;
	@%p9 bra 	$L__BB2_12;
	mad.lo.s32 	%r138, %r143, 13, %r144;
	st.shared.u32 	[%r2], %r138;
	bar.sync 	0;
$L__BB2_12:
	ret;

}
	// .globl	_Z9k_dummy_3i
.visible .entry _Z9k_dummy_3i(
	.param .u32 _Z9k_dummy_3i_param_0
)
{


	ret;

}
	// .globl	_Z9k_dummy_4i
.visible .entry _Z9k_dummy_4i(
	.param .u32 _Z9k_dummy_4i_param_0
)
{
	.reg .pred 	%p<6>;
	.reg .b32 	%r<75>;
	.reg .b64 	%rd<5>;

	ld.param.u32 	%r22, [_Z9k_dummy_4i_param_0];
	mov.u32 	%r23, %tid.x;
	mov.u32 	%r24, %ctaid.x;
	mov.u32 	%r25, %ntid.x;
	mad.lo.s32 	%r74, %r24, %r25, %r23;
	{ // callseq 1, 0
	.param .b64 param0;
	st.param.b64 	[param0], 4096;
	.param .b64 retval0;
	call.uni (retval0), 
	malloc, 
	(
	param0
	);
	ld.param.b64 	%rd3, [retval0];
	} // callseq 1
	setp.lt.s32 	%p1, %r22, 1;
	@%p1 bra 	$L__BB4_8;
	shr.s32 	%r28, %r74, 31;
	shr.u32 	%r29, %r28, 22;
	add.s32 	%r30, %r74, %r29;
	and.b32  	%r31, %r30, -1024;
	sub.s32 	%r32, %r74, %r31;
	mul.wide.s32 	%rd4, %r32, 4;
	add.s64 	%rd2, %rd3, %rd4;
	and.b32  	%r2, %r22, 3;
	setp.lt.u32 	%p2, %r22, 4;
	mov.b32 	%r72, 0;
	@%p2 bra 	$L__BB4_4;
	and.b32  	%r72, %r22, 2147483644;
	neg.s32 	%r66, %r72;
	mov.b32 	%r65, 3;
$L__BB4_3:
	mad.lo.s32 	%r34, %r74, 13, %r65;
	add.s32 	%r35, %r34, -3;
	shr.s32 	%r36, %r35, 31;
	shr.u32 	%r37, %r36, 22;
	add.s32 	%r38, %r35, %r37;
	and.b32  	%r39, %r38, -1024;
	sub.s32 	%r40, %r35, %r39;
	mad.lo.s32 	%r41, %r40, 13, %r65;
	add.s32 	%r42, %r41, -2;
	shr.s32 	%r43, %r42, 31;
	shr.u32 	%r44, %r43, 22;
	add.s32 	%r45, %r42, %r44;
	and.b32  	%r46, %r45, -1024;
	sub.s32 	%r47, %r42, %r46;
	mad.lo.s32 	%r48, %r47, 13, %r65;
	add.s32 	%r49, %r48, -1;
	shr.s32 	%r50, %r49, 31;
	shr.u32 	%r51, %r50, 22;
	add.s32 	%r52, %r49, %r51;
	and.b32  	%r53, %r52, -1024;
	sub.s32 	%r54, %r49, %r53;
	mad.lo.s32 	%r55, %r54, 13, %r65;
	shr.s32 	%r56, %r55, 31;
	shr.u32 	%r57, %r56, 22;
	add.s32 	%r58, %r55, %r57;
	and.b32  	%r59, %r58, -1024;
	sub.s32 	%r74, %r55, %r59;
	add.s32 	%r66, %r66, 4;
	add.s32 	%r65, %r65, 4;
	setp.ne.s32 	%p3, %r66, 0;
	@%p3 bra 	$L__BB4_3;
$L__BB4_4:
	setp.eq.s32 	%p4, %r2, 0;
	@%p4 bra 	$L__BB4_7;
	neg.s32 	%r71, %r2;
$L__BB4_6:
	.pragma "nounroll";
	mad.lo.s32 	%r60, %r74, 13, %r72;
	shr.s32 	%r61, %r60, 31;
	shr.u32 	%r62, %r61, 22;
	add.s32 	%r63, %r60, %r62;
	and.b32  	%r64, %r63, -1024;
	sub.s32 	%r74, %r60, %r64;
	add.s32 	%r72, %r72, 1;
	add.s32 	%r71, %r71, 1;
	setp.ne.s32 	%p5, %r71, 0;
	@%p5 bra 	$L__BB4_6;
$L__BB4_7:
	st.u32 	[%rd2], %r74;
$L__BB4_8:
	ret;

}
	// .globl	_Z9k_dummy_5i
.visible .entry _Z9k_dummy_5i(
	.param .u32 _Z9k_dummy_5i_param_0
)
{
	.local .align 4 .b8 	__local_depot5[28];
	.reg .b64 	%SP;
	.reg .b64 	%SPL;
	.reg .pred 	%p<40>;
	.reg .b32 	%r<139>;
	.reg .b32 	%f<112>;
	.reg .b64 	%rd<55>;
	.reg .b64 	%fd<7>;

	mov.u64 	%SPL, __local_depot5;
	ld.param.u32 	%r51, [_Z9k_dummy_5i_param_0];
	add.u64 	%rd1, %SPL, 0;
	add.u64 	%rd2, %SPL, 0;
	add.u64 	%rd3, %SPL, 0;
	setp.lt.s32 	%p1, %r51, 1;
	@%p1 bra 	$L__BB5_38;
	mov.u32 	%r53, %ntid.x;
	mov.u32 	%r54, %ctaid.x;
	mov.u32 	%r55, %tid.x;
	mad.lo.s32 	%r56, %r54, %r53, %r55;
	cvt.rn.f32.s32 	%f105, %r56;
	mov.b32 	%r124, 0;
	mov.u64 	%rd41, __cudart_i2opi_f;
$L__BB5_2:
	mul.f32 	%f31, %f105, 0f3F22F983;
	cvt.rni.s32.f32 	%r136, %f31;
	cvt.rn.f32.s32 	%f32, %r136;
	fma.rn.f32 	%f33, %f32, 0fBFC90FDA, %f105;
	fma.rn.f32 	%f34, %f32, 0fB3A22168, %f33;
	fma.rn.f32 	%f108, %f32, 0fA7C234C5, %f34;
	abs.f32 	%f4, %f105;
	setp.ltu.f32 	%p2, %f4, 0f47CE4780;
	mov.u32 	%r128, %r136;
	mov.f32 	%f106, %f108;
	@%p2 bra 	$L__BB5_10;
	setp.neu.f32 	%p3, %f4, 0f7F800000;
	@%p3 bra 	$L__BB5_5;
	mov.f32 	%f37, 0f00000000;
	mul.rn.f32 	%f106, %f105, %f37;
	mov.b32 	%r128, 0;
	bra.uni 	$L__BB5_10;
$L__BB5_5:
	mov.b32 	%r3, %f105;
	shl.b32 	%r58, %r3, 8;
	or.b32  	%r4, %r58, -2147483648;
	mov.b64 	%rd52, 0;
	mov.b32 	%r125, 0;
	mov.u64 	%rd50, %rd41;
	mov.u64 	%rd51, %rd3;
$L__BB5_6:
	.pragma "nounroll";
	ld.global.nc.u32 	%r59, [%rd50];
	mad.wide.u32 	%rd22, %r59, %r4, %rd52;
	shr.u64 	%rd52, %rd22, 32;
	st.local.u32 	[%rd51], %rd22;
	add.s32 	%r125, %r125, 1;
	add.s64 	%rd51, %rd51, 4;
	add.s64 	%rd50, %rd50, 4;
	setp.ne.s32 	%p4, %r125, 6;
	@%p4 bra 	$L__BB5_6;
	shr.u32 	%r60, %r3, 23;
	st.local.u32 	[%rd3+24], %rd52;
	and.b32  	%r7, %r60, 31;
	and.b32  	%r61, %r60, 224;
	add.s32 	%r62, %r61, -128;
	shr.u32 	%r63, %r62, 5;
	mul.wide.u32 	%rd23, %r63, 4;
	sub.s64 	%rd10, %rd3, %rd23;
	ld.local.u32 	%r126, [%rd10+24];
	ld.local.u32 	%r127, [%rd10+20];
	setp.eq.s32 	%p5, %r7, 0;
	@%p5 bra 	$L__BB5_9;
	shf.l.wrap.b32 	%r126, %r127, %r126, %r7;
	ld.local.u32 	%r64, [%rd10+16];
	shf.l.wrap.b32 	%r127, %r64, %r127, %r7;
$L__BB5_9:
	shr.u32 	%r65, %r126, 30;
	shf.l.wrap.b32 	%r66, %r127, %r126, 2;
	shl.b32 	%r67, %r127, 2;
	shr.u32 	%r68, %r66, 31;
	add.s32 	%r69, %r68, %r65;
	neg.s32 	%r70, %r69;
	setp.lt.s32 	%p6, %r3, 0;
	selp.b32 	%r128, %r70, %r69, %p6;
	xor.b32  	%r71, %r66, %r3;
	shr.s32 	%r72, %r66, 31;
	xor.b32  	%r73, %r72, %r66;
	xor.b32  	%r74, %r72, %r67;
	cvt.u64.u32 	%rd24, %r73;
	shl.b64 	%rd25, %rd24, 32;
	cvt.u64.u32 	%rd26, %r74;
	or.b64  	%rd27, %rd25, %rd26;
	cvt.rn.f64.s64 	%fd1, %rd27;
	mul.f64 	%fd2, %fd1, 0d3BF921FB54442D19;
	cvt.rn.f32.f64 	%f35, %fd2;
	neg.f32 	%f36, %f35;
	setp.lt.s32 	%p7, %r71, 0;
	selp.f32 	%f106, %f36, %f35, %p7;
$L__BB5_10:
	setp.ltu.f32 	%p8, %f4, 0f47CE4780;
	mul.rn.f32 	%f38, %f106, %f106;
	and.b32  	%r76, %r128, 1;
	setp.eq.b32 	%p9, %r76, 1;
	selp.f32 	%f39, 0f3F800000, %f106, %p9;
	fma.rn.f32 	%f40, %f38, %f39, 0f00000000;
	fma.rn.f32 	%f41, %f38, 0f37CBAC00, 0fBAB607ED;
	selp.f32 	%f42, %f41, 0fB94D4153, %p9;
	selp.f32 	%f43, 0f3D2AAABB, 0f3C0885E4, %p9;
	fma.rn.f32 	%f44, %f42, %f38, %f43;
	selp.f32 	%f45, 0fBEFFFFFF, 0fBE2AAAA8, %p9;
	fma.rn.f32 	%f46, %f44, %f38, %f45;
	fma.rn.f32 	%f47, %f46, %f40, %f39;
	and.b32  	%r77, %r128, 2;
	setp.eq.s32 	%p10, %r77, 0;
	mov.f32 	%f48, 0f00000000;
	sub.f32 	%f49, %f48, %f47;
	selp.f32 	%f8, %f47, %f49, %p10;
	mov.u32 	%r132, %r136;
	mov.f32 	%f107, %f108;
	@%p8 bra 	$L__BB5_18;
	setp.neu.f32 	%p11, %f4, 0f7F800000;
	@%p11 bra 	$L__BB5_13;
	mov.f32 	%f52, 0f00000000;
	mul.rn.f32 	%f107, %f105, %f52;
	mov.b32 	%r132, 0;
	bra.uni 	$L__BB5_18;
$L__BB5_13:
	mov.b32 	%r16, %f105;
	shl.b32 	%r79, %r16, 8;
	or.b32  	%r17, %r79, -2147483648;
	mov.b64 	%rd53, 0;
	mov.b32 	%r129, 0;
$L__BB5_14:
	.pragma "nounroll";
	mul.wide.u32 	%rd29, %r129, 4;
	mov.u64 	%rd30, __cudart_i2opi_f;
	add.s64 	%rd31, %rd30, %rd29;
	ld.global.nc.u32 	%r80, [%rd31];
	mad.wide.u32 	%rd32, %r80, %r17, %rd53;
	shr.u64 	%rd53, %rd32, 32;
	add.s64 	%rd33, %rd2, %rd29;
	st.local.u32 	[%rd33], %rd32;
	add.s32 	%r129, %r129, 1;
	setp.ne.s32 	%p12, %r129, 6;
	@%p12 bra 	$L__BB5_14;
	shr.u32 	%r81, %r16, 23;
	st.local.u32 	[%rd2+24], %rd53;
	and.b32  	%r20, %r81, 31;
	and.b32  	%r82, %r81, 224;
	add.s32 	%r83, %r82, -128;
	shr.u32 	%r84, %r83, 5;
	mul.wide.u32 	%rd34, %r84, 4;
	sub.s64 	%rd13, %rd2, %rd34;
	ld.local.u32 	%r130, [%rd13+24];
	ld.local.u32 	%r131, [%rd13+20];
	setp.eq.s32 	%p13, %r20, 0;
	@%p13 bra 	$L__BB5_17;
	shf.l.wrap.b32 	%r130, %r131, %r130, %r20;
	ld.local.u32 	%r85, [%rd13+16];
	shf.l.wrap.b32 	%r131, %r85, %r131, %r20;
$L__BB5_17:
	shr.u32 	%r86, %r130, 30;
	shf.l.wrap.b32 	%r87, %r131, %r130, 2;
	shl.b32 	%r88, %r131, 2;
	shr.u32 	%r89, %r87, 31;
	add.s32 	%r90, %r89, %r86;
	neg.s32 	%r91, %r90;
	setp.lt.s32 	%p14, %r16, 0;
	selp.b32 	%r132, %r91, %r90, %p14;
	xor.b32  	%r92, %r87, %r16;
	shr.s32 	%r93, %r87, 31;
	xor.b32  	%r94, %r93, %r87;
	xor.b32  	%r95, %r93, %r88;
	cvt.u64.u32 	%rd35, %r94;
	shl.b64 	%rd36, %rd35, 32;
	cvt.u64.u32 	%rd37, %r95;
	or.b64  	%rd38, %rd36, %rd37;
	cvt.rn.f64.s64 	%fd3, %rd38;
	mul.f64 	%fd4, %fd3, 0d3BF921FB54442D19;
	cvt.rn.f32.f64 	%f50, %fd4;
	neg.f32 	%f51, %f50;
	setp.lt.s32 	%p15, %r92, 0;
	selp.f32 	%f107, %f51, %f50, %p15;
$L__BB5_18:
	setp.ltu.f32 	%p16, %f4, 0f47CE4780;
	add.s32 	%r97, %r132, 1;
	mul.rn.f32 	%f53, %f107, %f107;
	and.b32  	%r98, %r132, 1;
	setp.eq.b32 	%p17, %r98, 1;
	selp.f32 	%f54, %f107, 0f3F800000, %p17;
	fma.rn.f32 	%f55, %f53, %f54, 0f00000000;
	fma.rn.f32 	%f56, %f53, 0f37CBAC00, 0fBAB607ED;
	selp.f32 	%f57, 0fB94D4153, %f56, %p17;
	selp.f32 	%f58, 0f3C0885E4, 0f3D2AAABB, %p17;
	fma.rn.f32 	%f59, %f57, %f53, %f58;
	selp.f32 	%f60, 0fBE2AAAA8, 0fBEFFFFFF, %p17;
	fma.rn.f32 	%f61, %f59, %f53, %f60;
	fma.rn.f32 	%f62, %f61, %f55, %f54;
	and.b32  	%r99, %r97, 2;
	setp.eq.s32 	%p18, %r99, 0;
	mov.f32 	%f63, 0f00000000;
	sub.f32 	%f64, %f63, %f62;
	selp.f32 	%f65, %f62, %f64, %p18;
	mul.f32 	%f12, %f8, %f65;
	@%p16 bra 	$L__BB5_26;
	setp.neu.f32 	%p19, %f4, 0f7F800000;
	@%p19 bra 	$L__BB5_21;
	mov.f32 	%f68, 0f00000000;
	mul.rn.f32 	%f108, %f105, %f68;
	mov.b32 	%r136, 0;
	bra.uni 	$L__BB5_26;
$L__BB5_21:
	mov.b32 	%r29, %f105;
	shl.b32 	%r101, %r29, 8;
	or.b32  	%r30, %r101, -2147483648;
	mov.b64 	%rd54, 0;
	mov.b32 	%r133, 0;
$L__BB5_22:
	.pragma "nounroll";
	mul.wide.u32 	%rd40, %r133, 4;
	add.s64 	%rd42, %rd41, %rd40;
	ld.global.nc.u32 	%r102, [%rd42];
	mad.wide.u32 	%rd43, %r102, %r30, %rd54;
	shr.u64 	%rd54, %rd43, 32;
	add.s64 	%rd44, %rd1, %rd40;
	st.local.u32 	[%rd44], %rd43;
	add.s32 	%r133, %r133, 1;
	setp.ne.s32 	%p20, %r133, 6;
	@%p20 bra 	$L__BB5_22;
	shr.u32 	%r103, %r29, 23;
	st.local.u32 	[%rd1+24], %rd54;
	and.b32  	%r33, %r103, 31;
	and.b32  	%r104, %r103, 224;
	add.s32 	%r105, %r104, -128;
	shr.u32 	%r106, %r105, 5;
	mul.wide.u32 	%rd45, %r106, 4;
	sub.s64 	%rd16, %rd1, %rd45;
	ld.local.u32 	%r134, [%rd16+24];
	ld.local.u32 	%r135, [%rd16+20];
	setp.eq.s32 	%p21, %r33, 0;
	@%p21 bra 	$L__BB5_25;
	shf.l.wrap.b32 	%r134, %r135, %r134, %r33;
	ld.local.u32 	%r107, [%rd16+16];
	shf.l.wrap.b32 	%r135, %r107, %r135, %r33;
$L__BB5_25:
	shr.u32 	%r108, %r134, 30;
	shf.l.wrap.b32 	%r109, %r135, %r134, 2;
	shl.b32 	%r110, %r135, 2;
	shr.u32 	%r111, %r109, 31;
	add.s32 	%r112, %r111, %r108;
	neg.s32 	%r113, %r112;
	setp.lt.s32 	%p22, %r29, 0;
	selp.b32 	%r136, %r113, %r112, %p22;
	xor.b32  	%r114, %r109, %r29;
	shr.s32 	%r115, %r109, 31;
	xor.b32  	%r116, %r115, %r109;
	xor.b32  	%r117, %r115, %r110;
	cvt.u64.u32 	%rd46, %r116;
	shl.b64 	%rd47, %rd46, 32;
	cvt.u64.u32 	%rd48, %r117;
	or.b64  	%rd49, %rd47, %rd48;
	cvt.rn.f64.s64 	%fd5, %rd49;
	mul.f64 	%fd6, %fd5, 0d3BF921FB54442D19;
	cvt.rn.f32.f64 	%f66, %fd6;
	neg.f32 	%f67, %f66;
	setp.lt.s32 	%p23, %r114, 0;
	selp.f32 	%f108, %f67, %f66, %p23;
$L__BB5_26:
	mul.f32 	%f69, %f108, %f108;
	fma.rn.f32 	%f70, %f69, 0f3C190000, 0f3B560000;
	fma.rn.f32 	%f71, %f70, %f69, 0f3CC70000;
	fma.rn.f32 	%f72, %f71, %f69, 0f3D5B0000;
	fma.rn.f32 	%f73, %f72, %f69, 0f3E089438;
	fma.rn.f32 	%f74, %f73, %f69, 0f3EAAAA88;
	mul.rn.f32 	%f75, %f69, %f108;
	fma.rn.f32 	%f76, %f74, %f75, %f108;
	abs.f32 	%f77, %f108;
	setp.eq.f32 	%p24, %f77, 0f3A00B43C;
	selp.f32 	%f78, %f108, %f76, %p24;
	and.b32  	%r119, %r136, 1;
	setp.eq.b32 	%p25, %r119, 1;
	neg.f32 	%f79, %f78;
	rcp.approx.ftz.f32 	%f80, %f79;
	selp.f32 	%f81, %f80, %f78, %p25;
	fma.rn.f32 	%f82, %f105, %f81, %f12;
	abs.f32 	%f83, %f82;
	sqrt.rn.f32 	%f84, %f83;
	add.f32 	%f16, %f84, %f82;
	abs.f32 	%f111, %f16;
	setp.lt.f32 	%p26, %f111, 0f447A0000;
	@%p26 bra 	$L__BB5_37;
	setp.gtu.f32 	%p27, %f111, 0f4FFA0000;
	@%p27 bra 	$L__BB5_34;
	mov.f32 	%f85, 0f447A0000;
	div.approx.f32 	%f86, %f111, %f85;
	cvt.rzi.f32.f32 	%f109, %f86;
	fma.rn.f32 	%f19, %f109, 0fC47A0000, %f111;
	mov.b32 	%r42, %f19;
	setp.lt.u32 	%p28, %r42, 1148846080;
	@%p28 bra 	$L__BB5_33;
	setp.lt.u32 	%p29, %r42, -2147483647;
	@%p29 bra 	$L__BB5_31;
	add.f32 	%f90, %f109, 0fBF800000;
	setp.lt.f32 	%p32, %f19, 0fC47A0000;
	add.f32 	%f91, %f90, 0fBF800000;
	selp.f32 	%f109, %f91, %f90, %p32;
	bra.uni 	$L__BB5_33;
$L__BB5_31:
	add.f32 	%f109, %f109, 0f3F800000;
	setp.ltu.f32 	%p30, %f19, 0f44FA0000;
	@%p30 bra 	$L__BB5_33;
	add.f32 	%f87, %f109, 0f3F800000;
	fma.rn.f32 	%f88, 0f447A0000, 0fC0400000, %f19;
	setp.ge.f32 	%p31, %f88, 0f00000000;
	add.f32 	%f89, %f87, 0f3F800000;
	selp.f32 	%f109, %f89, %f87, %p31;
$L__BB5_33:
	fma.rn.f32 	%f111, %f109, 0fC47A0000, %f111;
	bra.uni 	$L__BB5_37;
$L__BB5_34:
	mov.b32 	%r43, %f111;
	and.b32  	%r120, %r43, 8388607;
	or.b32  	%r137, %r120, 1065353216;
	mov.b32 	%f110, %r137;
	and.b32  	%r121, %r43, -8388608;
	add.s32 	%r138, %r121, -1140850688;
	setp.eq.s32 	%p33, %r138, 0;
	@%p33 bra 	$L__BB5_36;
$L__BB5_35:
	min.u32 	%r122, %r138, 192937984;
	add.s32 	%r123, %r137, %r122;
	mov.b32 	%f92, %r123;
	mul.f32 	%f93, %f92, 0f3F03126F;
	fma.rn.f32 	%f94, %f93, 0fBFFA0000, %f92;
	fma.rn.f32 	%f95, %f94, 0f3F03126F, %f93;
	fma.rn.f32 	%f96, %f95, 0fBFFA0000, %f92;
	mov.f32 	%f97, 0f3F03126F;
	fma.rz.f32 	%f98, %f96, %f97, %f95;
	cvt.rzi.f32.f32 	%f99, %f98;
	fma.rn.f32 	%f110, %f99, 0fBFFA0000, %f92;
	sub.s32 	%r138, %r138, %r122;
	mov.b32 	%r137, %f110;
	setp.ne.s32 	%p34, %r138, 0;
	setp.ne.s32 	%p35, %r137, 0;
	and.pred  	%p36, %p34, %p35;
	@%p36 bra 	$L__BB5_35;
$L__BB5_36:
	setp.gt.u32 	%p37, %r43, 2139095039;
	selp.f32 	%f101, 0f7FFFFFFF, 0f4F800000, %p37;
	mul.f32 	%f102, %f110, 0f34000000;
	mul.f32 	%f111, %f101, %f102;
$L__BB5_37:
	abs.f32 	%f103, %f111;
	setp.nan.f32 	%p38, %f103, %f103;
	copysign.f32 	%f104, %f16, %f111;
	selp.f32 	%f105, %f111, %f104, %p38;
	add.s32 	%r124, %r124, 1;
	setp.ne.s32 	%p39, %r124, %r51;
	@%p39 bra 	$L__BB5_2;
$L__BB5_38:
	ret;

}


// ===== COMPILED SASS (sm_100) =====

	.target	sm_100

	.elftype	@"ET_EXEC"


//--------------------- .note.nv.tkinfo           --------------------------
	.section	.note.nv.tkinfo,"",@"SHT_NOTE"
	.sectionflags	@"SHF_NOTE_NV_TKINFO"
	.tkinfo
        /*0018*/ 	.word	0x00000002
        /*0030*/ 	.string	""
        /*0030*/ 	.string	"ptxas"
        /*0030*/ 	.string	"Cuda compilation tools, release 13.0, V13.0.88"
        /*0030*/ 	.string	"Build cuda_13.0.r13.0/compiler.36424714_0"
        /*0030*/ 	.string	"-arch sm_100 -m 64 "



//--------------------- .note.nv.cuinfo           --------------------------
	.section	.note.nv.cuinfo,"",@"SHT_NOTE"
	.sectionflags	@"SHF_NOTE_NV_CUINFO"
        /*0018*/ 	.short	0x0002
        /*001a*/ 	.short	0x0064
        /*001c*/ 	.short	0x0082
	.zero		2


//--------------------- .nv.info                  --------------------------
	.section	.nv.info,"",@"SHT_CUDA_INFO"
	.align	4


	//----- nvinfo : EIATTR_REGCOUNT
	.align		4
        /*0000*/ 	.byte	0x04, 0x2f
        /*0002*/ 	.short	(.L_2 - .L_1)
	.align		4
.L_1:
        /*0004*/ 	.word	index@(_Z9k_dummy_0i)
        /*0008*/ 	.word	0x00000004


	//----- nvinfo : EIATTR_FRAME_SIZE
	.align		4
.L_2:
        /*000c*/ 	.byte	0x04, 0x11
        /*000e*/ 	.short	(.L_4 - .L_3)
	.align		4
.L_3:
        /*0010*/ 	.word	index@(_Z9k_dummy_0i)
        /*0014*/ 	.word	0x00000000


	//----- nvinfo : EIATTR_REGCOUNT
	.align		4
.L_4:
        /*0018*/ 	.byte	0x04, 0x2f
        /*001a*/ 	.short	(.L_6 - .L_5)
	.align		4
.L_5:
        /*001c*/ 	.word	index@(_Z9k_dummy_1i)
        /*0020*/ 	.word	0x00000018


	//----- nvinfo : EIATTR_FRAME_SIZE
	.align		4
.L_6:
        /*0024*/ 	.byte	0x04, 0x11
        /*0026*/ 	.short	(.L_8 - .L_7)
	.align		4
.L_7:
        /*0028*/ 	.word	index@(_Z9k_dummy_1i)
        /*002c*/ 	.word	0x00000000


	//----- nvinfo : EIATTR_REGCOUNT
	.align		4
.L_8:
        /*0030*/ 	.byte	0x04, 0x2f
        /*0032*/ 	.short	(.L_10 - .L_9)
	.align		4
.L_9:
        /*0034*/ 	.word	index@(_Z9k_dummy_2i)
        /*0038*/ 	.word	0x0000000c


	//----- nvinfo : EIATTR_FRAME_SIZE
	.align		4
.L_10:
        /*003c*/ 	.byte	0x04, 0x11
        /*003e*/ 	.short	(.L_12 - .L_11)
	.align		4
.L_11:
        /*0040*/ 	.word	index@(_Z9k_dummy_2i)
        /*0044*/ 	.word	0x00000000


	//----- nvinfo : EIATTR_REGCOUNT
	.align		4
.L_12:
        /*0048*/ 	.byte	0x04, 0x2f
        /*004a*/ 	.short	(.L_14 - .L_13)
	.align		4
.L_13:
        /*004c*/ 	.word	index@(_Z9k_dummy_3i)
        /*0050*/ 	.word	0x00000004


	//----- nvinfo : EIATTR_FRAME_SIZE
	.align		4
.L_14:
        /*0054*/ 	.byte	0x04, 0x11
        /*0056*/ 	.short	(.L_16 - .L_15)
	.align		4
.L_15:
        /*0058*/ 	.word	index@(_Z9k_dummy_3i)
        /*005c*/ 	.word	0x00000000


	//----- nvinfo : EIATTR_REGCOUNT
	.align		4
.L_16:
        /*0060*/ 	.byte	0x04, 0x2f
        /*0062*/ 	.short	(.L_18 - .L_17)
	.align		4
.L_17:
        /*0064*/ 	.word	index@(_Z9k_dummy_4i)
        /*0068*/ 	.word	0x00000018


	//----- nvinfo : EIATTR_FRAME_SIZE
	.align		4
.L_18:
        /*006c*/ 	.byte	0x04, 0x11
        /*006e*/ 	.short	(.L_20 - .L_19)
	.align		4
.L_19:
        /*0070*/ 	.word	index@(_Z9k_dummy_4i)
        /*0074*/ 	.word	0x00000000


	//----- nvinfo : EIATTR_REGCOUNT
	.align		4
.L_20:
        /*0078*/ 	.byte	0x04, 0x2f
        /*007a*/ 	.short	(.L_22 - .L_21)
	.align		4
.L_21:
        /*007c*/ 	.word	index@(_Z9k_dummy_5i)
        /*0080*/ 	.word	0x00000016


	//----- nvinfo : EIATTR_FRAME_SIZE
	.align		4
.L_22:
        /*0084*/ 	.byte	0x04, 0x11
        /*0086*/ 	.short	(.L_24 - .L_23)
	.align		4
.L_23:
        /*0088*/ 	.word	index@($__internal_0_$__cuda_sm20_sqrt_rn_f32_slowpath)
        /*008c*/ 	.word	0x00000020


	//----- nvinfo : EIATTR_FRAME_SIZE
	.align		4
.L_24:
        /*0090*/ 	.byte	0x04, 0x11
        /*0092*/ 	.short	(.L_26 - .L_25)
	.align		4
.L_25:
        /*0094*/ 	.word	index@(_Z9k_dummy_5i)
        /*0098*/ 	.word	0x00000020


	//----- nvinfo : EIATTR_MIN_STACK_SIZE
	.align		4
.L_26:
        /*009c*/ 	.byte	0x04, 0x12
        /*009e*/ 	.short	(.L_28 - .L_27)
	.align		4
.L_27:
        /*00a0*/ 	.word	index@(_Z9k_dummy_5i)
        /*00a4*/ 	.word	0x00000020


	//----- nvinfo : EIATTR_MIN_STACK_SIZE
	.align		4
.L_28:
        /*00a8*/ 	.byte	0x04, 0x12
        /*00aa*/ 	.short	(.L_30 - .L_29)
	.align		4
.L_29:
        /*00ac*/ 	.word	index@(_Z9k_dummy_4i)
        /*00b0*/ 	.word	0x00000000


	//----- nvinfo : EIATTR_MIN_STACK_SIZE
	.align		4
.L_30:
        /*00b4*/ 	.byte	0x04, 0x12
        /*00b6*/ 	.short	(.L_32 - .L_31)
	.align		4
.L_31:
        /*00b8*/ 	.word	index@(_Z9k_dummy_3i)
        /*00bc*/ 	.word	0x00000000


	//----- nvinfo : EIATTR_MIN_STACK_SIZE
	.align		4
.L_32:
        /*00c0*/ 	.byte	0x04, 0x12
        /*00c2*/ 	.short	(.L_34 - .L_33)
	.align		4
.L_33:
        /*00c4*/ 	.word	index@(_Z9k_dummy_2i)
        /*00c8*/ 	.word	0x00000000


	//----- nvinfo : EIATTR_MIN_STACK_SIZE
	.align		4
.L_34:
        /*00cc*/ 	.byte	0x04, 0x12
        /*00ce*/ 	.short	(.L_36 - .L_35)
	.align		4
.L_35:
        /*00d0*/ 	.word	index@(_Z9k_dummy_1i)
        /*00d4*/ 	.word	0x00000000


	//----- nvinfo : EIATTR_MIN_STACK_SIZE
	.align		4
.L_36:
        /*00d8*/ 	.byte	0x04, 0x12
        /*00da*/ 	.short	(.L_38 - .L_37)
	.align		4
.L_37:
        /*00dc*/ 	.word	index@(_Z9k_dummy_0i)
        /*00e0*/ 	.word	0x00000000
.L_38:


//--------------------- .nv.compat                --------------------------
	.section	.nv.compat,"",@"SHT_CUDA_COMPAT_INFO"
	.align	4
        /*0000*/ 	.byte	0x02, 0x09, 0x00, 0x00, 0x02, 0x02, 0x01, 0x00, 0x02, 0x05, 0x05, 0x00, 0x03, 0x07, 0x01, 0x01
        /*0010*/ 	.byte	0x02, 0x03, 0x00, 0x00, 0x02, 0x06, 0x01, 0x00, 0x04, 0x0b, 0x08, 0x00, 0x01, 0x00, 0x00, 0x00
        /*0020*/ 	.byte	0x00, 0x00, 0x00, 0x00


//--------------------- .nv.info._Z9k_dummy_5i    --------------------------
	.section	.nv.info._Z9k_dummy_5i,"",@"SHT_CUDA_INFO"
	.sectionflags	@""
	.align	4


	//----- nvinfo : EIATTR_CUDA_API_VERSION
	.align		4
        /*0000*/ 	.byte	0x04, 0x37
        /*0002*/ 	.short	(.L_40 - .L_39)
.L_39:
        /*0004*/ 	.word	0x00000082


	//----- nvinfo : EIATTR_KPARAM_INFO
	.align		4
.L_40:
        /*0008*/ 	.byte	0x04, 0x17
        /*000a*/ 	.short	(.L_42 - .L_41)
.L_41:
        /*000c*/ 	.word	0x00000000
        /*0010*/ 	.short	0x0000
        /*0012*/ 	.short	0x0000
        /*0014*/ 	.byte	0x00, 0xf0, 0x11, 0x00


	//----- nvinfo : EIATTR_SPARSE_MMA_MASK
	.align		4
.L_42:
        /*0018*/ 	.byte	0x03, 0x50
        /*001a*/ 	.short	0x0000


	//----- nvinfo : EIATTR_MAXREG_COUNT
	.align		4
        /*001c*/ 	.byte	0x03, 0x1b
        /*001e*/ 	.short	0x00ff


	//----- nvinfo : EIATTR_MERCURY_ISA_VERSION
	.align		4
        /*0020*/ 	.byte	0x03, 0x5f
        /*0022*/ 	.short	0x0101


	//----- nvinfo : EIATTR_VRC_CTA_INIT_COUNT
	.align		4
        /*0024*/ 	.byte	0x02, 0x4a
	.zero		1
	.zero		1


	//----- nvinfo : EIATTR_EXIT_INSTR_OFFSETS
	.align		4
        /*0028*/ 	.byte	0x04, 0x1c
        /*002a*/ 	.short	(.L_44 - .L_43)


	//   ....[0]....
.L_43:
        /*002c*/ 	.word	0x00000040


	//   ....[1]....
        /*0030*/ 	.word	0x000013c0


	//----- nvinfo : EIATTR_CRS_STACK_SIZE
	.align		4
.L_44:
        /*0034*/ 	.byte	0x04, 0x1e
        /*0036*/ 	.short	(.L_46 - .L_45)
.L_45:
        /*0038*/ 	.word	0x00000000


	//----- nvinfo : EIATTR_CBANK_PARAM_SIZE
	.align		4
.L_46:
        /*003c*/ 	.byte	0x03, 0x19
        /*003e*/ 	.short	0x0004


	//----- nvinfo : EIATTR_PARAM_CBANK
	.align		4
        /*0040*/ 	.byte	0x04, 0x0a
        /*0042*/ 	.short	(.L_48 - .L_47)
	.align		4
.L_47:
        /*0044*/ 	.word	index@(.nv.constant0._Z9k_dummy_5i)
        /*0048*/ 	.short	0x0380
        /*004a*/ 	.short	0x0004


	//----- nvinfo : EIATTR_SW_WAR
	.align		4
.L_48:
        /*004c*/ 	.byte	0x04, 0x36
        /*004e*/ 	.short	(.L_50 - .L_49)
.L_49:
        /*0050*/ 	.word	0x00000008
.L_50:


//--------------------- .nv.info._Z9k_dummy_4i    --------------------------
	.section	.nv.info._Z9k_dummy_4i,"",@"SHT_CUDA_INFO"
	.sectionflags	@""
	.align	4


	//----- nvinfo : EIATTR_CUDA_API_VERSION
	.align		4
        /*0000*/ 	.byte	0x04, 0x37
        /*0002*/ 	.short	(.L_52 - .L_51)
.L_51:
        /*0004*/ 	.word	0x00000082


	//----- nvinfo : EIATTR_KPARAM_INFO
	.align		4
.L_52:
        /*0008*/ 	.byte	0x04, 0x17
        /*000a*/ 	.short	(.L_54 - .L_53)
.L_53:
        /*000c*/ 	.word	0x00000000
        /*0010*/ 	.short	0x0000
        /*0012*/ 	.short	0x0000
        /*0014*/ 	.byte	0x00, 0xf0, 0x11, 0x00


	//----- nvinfo : EIATTR_SPARSE_MMA_MASK
	.align		4
.L_54:
        /*0018*/ 	.byte	0x03, 0x50
        /*001a*/ 	.short	0x0000


	//----- nvinfo : EIATTR_MAXREG_COUNT
	.align		4
        /*001c*/ 	.byte	0x03, 0x1b
        /*001e*/ 	.short	0x00ff


	//----- nvinfo : EIATTR_EXTERNS
	.align		4
        /*0020*/ 	.byte	0x04, 0x0f
        /*0022*/ 	.short	(.L_56 - .L_55)


	//   ....[0]....
	.align		4
.L_55:
        /*0024*/ 	.word	index@(malloc)


	//----- nvinfo : EIATTR_MERCURY_ISA_VERSION
	.align		4
.L_56:
        /*0028*/ 	.byte	0x03, 0x5f
        /*002a*/ 	.short	0x0101


	//----- nvinfo : EIATTR_VRC_CTA_INIT_COUNT
	.align		4
        /*002c*/ 	.byte	0x02, 0x4a
	.zero		1
	.zero		1


	//----- nvinfo : EIATTR_SYSCALL_OFFSETS
	.align		4
        /*0030*/ 	.byte	0x04, 0x46
        /*0032*/ 	.short	(.L_58 - .L_57)


	//   ....[0]....
.L_57:
        /*0034*/ 	.word	0x000000a0


	//----- nvinfo : EIATTR_EXIT_INSTR_OFFSETS
	.align		4
.L_58:
        /*0038*/ 	.byte	0x04, 0x1c
        /*003a*/ 	.short	(.L_60 - .L_59)


	//   ....[0]....
.L_59:
        /*003c*/ 	.word	0x000000d0


	//   ....[1]....
        /*0040*/ 	.word	0x00000490


	//----- nvinfo : EIATTR_CRS_STACK_SIZE
	.align		4
.L_60:
        /*0044*/ 	.byte	0x04, 0x1e
        /*0046*/ 	.short	(.L_62 - .L_61)
.L_61:
        /*0048*/ 	.word	0x00000000


	//----- nvinfo : EIATTR_CBANK_PARAM_SIZE
	.align		4
.L_62:
        /*004c*/ 	.byte	0x03, 0x19
        /*004e*/ 	.short	0x0004


	//----- nvinfo : EIATTR_PARAM_CBANK
	.align		4
        /*0050*/ 	.byte	0x04, 0x0a
        /*0052*/ 	.short	(.L_64 - .L_63)
	.align		4
.L_63:
        /*0054*/ 	.word	index@(.nv.constant0._Z9k_dummy_4i)
        /*0058*/ 	.short	0x0380
        /*005a*/ 	.short	0x0004


	//----- nvinfo : EIATTR_SW_WAR
	.align		4
.L_64:
        /*005c*/ 	.byte	0x04, 0x36
        /*005e*/ 	.short	(.L_66 - .L_65)
.L_65:
        /*0060*/ 	.word	0x00000008
.L_66:


//--------------------- .nv.info._Z9k_dummy_3i    --------------------------
	.section	.nv.info._Z9k_dummy_3i,"",@"SHT_CUDA_INFO"
	.sectionflags	@""
	.align	4


	//----- nvinfo : EIATTR_CUDA_API_VERSION
	.align		4
        /*0000*/ 	.byte	0x04, 0x37
        /*0002*/ 	.short	(.L_68 - .L_67)
.L_67:
        /*0004*/ 	.word	0x00000082


	//----- nvinfo : EIATTR_KPARAM_INFO
	.align		4
.L_68:
        /*0008*/ 	.byte	0x04, 0x17
        /*000a*/ 	.short	(.L_70 - .L_69)
.L_69:
        /*000c*/ 	.word	0x00000000
        /*0010*/ 	.short	0x0000
        /*0012*/ 	.short	0x0000
        /*0014*/ 	.byte	0x00, 0xf0, 0x11, 0x00


	//----- nvinfo : EIATTR_SPARSE_MMA_MASK
	.align		4
.L_70:
        /*0018*/ 	.byte	0x03, 0x50
        /*001a*/ 	.short	0x0000


	//----- nvinfo : EIATTR_MAXREG_COUNT
	.align		4
        /*001c*/ 	.byte	0x03, 0x1b
        /*001e*/ 	.short	0x00ff


	//----- nvinfo : EIATTR_MERCURY_ISA_VERSION
	.align		4
        /*0020*/ 	.byte	0x03, 0x5f
        /*0022*/ 	.short	0x0101


	//----- nvinfo : EIATTR_VRC_CTA_INIT_COUNT
	.align		4
        /*0024*/ 	.byte	0x02, 0x4a
	.zero		1
	.zero		1


	//----- nvinfo : EIATTR_EXIT_INSTR_OFFSETS
	.align		4
        /*0028*/ 	.byte	0x04, 0x1c
        /*002a*/ 	.short	(.L_72 - .L_71)


	//   ....[0]....
.L_71:
        /*002c*/ 	.word	0x00000010


	//----- nvinfo : EIATTR_CBANK_PARAM_SIZE
	.align		4
.L_72:
        /*0030*/ 	.byte	0x03, 0x19
        /*0032*/ 	.short	0x0004


	//----- nvinfo : EIATTR_PARAM_CBANK
	.align		4
        /*0034*/ 	.byte	0x04, 0x0a
        /*0036*/ 	.short	(.L_74 - .L_73)
	.align		4
.L_73:
        /*0038*/ 	.word	index@(.nv.constant0._Z9k_dummy_3i)
        /*003c*/ 	.short	0x0380
        /*003e*/ 	.short	0x0004


	//----- nvinfo : EIATTR_SW_WAR
	.align		4
.L_74:
        /*0040*/ 	.byte	0x04, 0x36
        /*0042*/ 	.short	(.L_76 - .L_75)
.L_75:
        /*0044*/ 	.word	0x00000008
.L_76:


//--------------------- .nv.info._Z9k_dummy_2i    --------------------------
	.section	.nv.info._Z9k_dummy_2i,"",@"SHT_CUDA_INFO"
	.sectionflags	@""
	.align	4


	//----- nvinfo : EIATTR_CUDA_API_VERSION
	.align		4
        /*0000*/ 	.byte	0x04, 0x37
        /*0002*/ 	.short	(.L_78 - .L_77)
.L_77:
        /*0004*/ 	.word	0x00000082


	//----- nvinfo : EIATTR_KPARAM_INFO
	.align		4
.L_78:
        /*0008*/ 	.byte	0x04, 0x17
        /*000a*/ 	.short	(.L_80 - .L_79)
.L_79:
        /*000c*/ 	.word	0x00000000
        /*0010*/ 	.short	0x0000
        /*0012*/ 	.short	0x0000
        /*0014*/ 	.byte	0x00, 0xf0, 0x11, 0x00


	//----- nvinfo : EIATTR_SPARSE_MMA_MASK
	.align		4
.L_80:
        /*0018*/ 	.byte	0x03, 0x50
        /*001a*/ 	.short	0x0000


	//----- nvinfo : EIATTR_MAXREG_COUNT
	.align		4
        /*001c*/ 	.byte	0x03, 0x1b
        /*001e*/ 	.short	0x00ff


	//----- nvinfo : EIATTR_NUM_BARRIERS
	.align		4
        /*0020*/ 	.byte	0x02, 0x4c
        /*0022*/ 	.byte	0x01
	.zero		1


	//----- nvinfo : EIATTR_MERCURY_ISA_VERSION
	.align		4
        /*0024*/ 	.byte	0x03, 0x5f
        /*0026*/ 	.short	0x0101


	//----- nvinfo : EIATTR_VRC_CTA_INIT_COUNT
	.align		4
        /*0028*/ 	.byte	0x02, 0x4a
	.zero		1
	.zero		1


	//----- nvinfo : EIATTR_EXIT_INSTR_OFFSETS
	.align		4
        /*002c*/ 	.byte	0x04, 0x1c
        /*002e*/ 	.short	(.L_82 - .L_81)


	//   ....[0]....
.L_81:
        /*0030*/ 	.word	0x00000070


	//   ....[1]....
        /*0034*/ 	.word	0x00000600


	//   ....[2]....
        /*0038*/ 	.word	0x00000890


	//   ....[3]....
        /*003c*/ 	.word	0x00000a00


	//   ....[4]....
        /*0040*/ 	.word	0x00000a40


	//----- nvinfo : EIATTR_CBANK_PARAM_SIZE
	.align		4
.L_82:
        /*0044*/ 	.byte	0x03, 0x19
        /*0046*/ 	.short	0x0004


	//----- nvinfo : EIATTR_PARAM_CBANK
	.align		4
        /*0048*/ 	.byte	0x04, 0x0a
        /*004a*/ 	.short	(.L_84 - .L_83)
	.align		4
.L_83:
        /*004c*/ 	.word	index@(.nv.constant0._Z9k_dummy_2i)
        /*0050*/ 	.short	0x0380
        /*0052*/ 	.short	0x0004


	//----- nvinfo : EIATTR_SW_WAR
	.align		4
.L_84:
        /*0054*/ 	.byte	0x04, 0x36
        /*0056*/ 	.short	(.L_86 - .L_85)
.L_85:
        /*0058*/ 	.word	0x00000008
.L_86:


//--------------------- .nv.info._Z9k_dummy_1i    --------------------------
	.section	.nv.info._Z9k_dummy_1i,"",@"SHT_CUDA_INFO"
	.sectionflags	@""
	.align	4


	//----- nvinfo : EIATTR_CUDA_API_VERSION
	.align		4
        /*0000*/ 	.byte	0x04, 0x37
        /*0002*/ 	.short	(.L_88 - .L_87)
.L_87:
        /*0004*/ 	.word	0x00000082


	//----- nvinfo : EIATTR_KPARAM_INFO
	.align		4
.L_88:
        /*0008*/ 	.byte	0x04, 0x17
        /*000a*/ 	.short	(.L_90 - .L_89)
.L_89:
        /*000c*/ 	.word	0x00000000
        /*0010*/ 	.short	0x0000
        /*0012*/ 	.short	0x0000
        /*0014*/ 	.byte	0x00, 0xf0, 0x11, 0x00


	//----- nvinfo : EIATTR_SPARSE_MMA_MASK
	.align		4
.L_90:
        /*0018*/ 	.byte	0x03, 0x50
        /*001a*/ 	.short	0x0000


	//----- nvinfo : EIATTR_MAXREG_COUNT
	.align		4
        /*001c*/ 	.byte	0x03, 0x1b
        /*001e*/ 	.short	0x00ff


	//----- nvinfo : EIATTR_EXTERNS
	.align		4
        /*0020*/ 	.byte	0x04, 0x0f
        /*0022*/ 	.short	(.L_92 - .L_91)


	//   ....[0]....
	.align		4
.L_91:
        /*0024*/ 	.word	index@(malloc)


	//----- nvinfo : EIATTR_MERCURY_ISA_VERSION
	.align		4
.L_92:
        /*0028*/ 	.byte	0x03, 0x5f
        /*002a*/ 	.short	0x0101


	//----- nvinfo : EIATTR_VRC_CTA_INIT_COUNT
	.align		4
        /*002c*/ 	.byte	0x02, 0x4a
	.zero		1
	.zero		1


	//----- nvinfo : EIATTR_SYSCALL_OFFSETS
	.align		4
        /*0030*/ 	.byte	0x04, 0x46
        /*0032*/ 	.short	(.L_94 - .L_93)


	//   ....[0]....
.L_93:
        /*0034*/ 	.word	0x00000060


	//----- nvinfo : EIATTR_EXIT_INSTR_OFFSETS
	.align		4
.L_94:
        /*0038*/ 	.byte	0x04, 0x1c
        /*003a*/ 	.short	(.L_96 - .L_95)


	//   ....[0]....
.L_95:
        /*003c*/ 	.word	0x00000070


	//----- nvinfo : EIATTR_CBANK_PARAM_SIZE
	.align		4
.L_96:
        /*0040*/ 	.byte	0x03, 0x19
        /*0042*/ 	.short	0x0004


	//----- nvinfo : EIATTR_PARAM_CBANK
	.align		4
        /*0044*/ 	.byte	0x04, 0x0a
        /*0046*/ 	.short	(.L_98 - .L_97)
	.align		4
.L_97:
        /*0048*/ 	.word	index@(.nv.constant0._Z9k_dummy_1i)
        /*004c*/ 	.short	0x0380
        /*004e*/ 	.short	0x0004


	//----- nvinfo : EIATTR_SW_WAR
	.align		4
.L_98:
        /*0050*/ 	.byte	0x04, 0x36
        /*0052*/ 	.short	(.L_100 - .L_99)
.L_99:
        /*0054*/ 	.word	0x00000008
.L_100:


//--------------------- .nv.info._Z9k_dummy_0i    --------------------------
	.section	.nv.info._Z9k_dummy_0i,"",@"SHT_CUDA_INFO"
	.sectionflags	@""
	.align	4


	//----- nvinfo : EIATTR_CUDA_API_VERSION
	.align		4
        /*0000*/ 	.byte	0x04, 0x37
        /*0002*/ 	.short	(.L_102 - .L_101)
.L_101:
        /*0004*/ 	.word	0x00000082


	//----- nvinfo : EIATTR_KPARAM_INFO
	.align		4
.L_102:
        /*0008*/ 	.byte	0x04, 0x17
        /*000a*/ 	.short	(.L_104 - .L_103)
.L_103:
        /*000c*/ 	.word	0x00000000
        /*0010*/ 	.short	0x0000
        /*0012*/ 	.short	0x0000
        /*0014*/ 	.byte	0x00, 0xf0, 0x11, 0x00


	//----- nvinfo : EIATTR_SPARSE_MMA_MASK
	.align		4
.L_104:
        /*0018*/ 	.byte	0x03, 0x50
        /*001a*/ 	.short	0x0000


	//----- nvinfo : EIATTR_MAXREG_COUNT
	.align		4
        /*001c*/ 	.byte	0x03, 0x1b
        /*001e*/ 	.short	0x00ff


	//----- nvinfo : EIATTR_MERCURY_ISA_VERSION
	.align		4
        /*0020*/ 	.byte	0x03, 0x5f
        /*0022*/ 	.short	0x0101


	//----- nvinfo : EIATTR_VRC_CTA_INIT_COUNT
	.align		4
        /*0024*/ 	.byte	0x02, 0x4a
	.zero		1
	.zero		1


	//----- nvinfo : EIATTR_EXIT_INSTR_OFFSETS
	.align		4
        /*0028*/ 	.byte	0x04, 0x1c
        /*002a*/ 	.short	(.L_106 - .L_105)


	//   ....[0]....
.L_105:
        /*002c*/ 	.word	0x00000010


	//----- nvinfo : EIATTR_CBANK_PARAM_SIZE
	.align		4
.L_106:
        /*0030*/ 	.byte	0x03, 0x19
        /*0032*/ 	.short	0x0004


	//----- nvinfo : EIATTR_PARAM_CBANK
	.align		4
        /*0034*/ 	.byte	0x04, 0x0a
        /*0036*/ 	.short	(.L_108 - .L_107)
	.align		4
.L_107:
        /*0038*/ 	.word	index@(.nv.constant0._Z9k_dummy_0i)
        /*003c*/ 	.short	0x0380
        /*003e*/ 	.short	0x0004


	//----- nvinfo : EIATTR_SW_WAR
	.align		4
.L_108:
        /*0040*/ 	.byte	0x04, 0x36
        /*0042*/ 	.short	(.L_110 - .L_109)
.L_109:
        /*0044*/ 	.word	0x00000008
.L_110:


//--------------------- .nv.callgraph             --------------------------
	.section	.nv.callgraph,"",@"SHT_CUDA_CALLGRAPH"
	.align	4
	.sectionentsize	8
	.align		4
        /*0000*/ 	.word	0x00000000
	.align		4
        /*0004*/ 	.word	0xffffffff
	.align		4
        /*0008*/ 	.word	index@(_Z9k_dummy_4i)
	.align		4
        /*000c*/ 	.word	index@(malloc)
	.align		4
        /*0010*/ 	.word	index@(_Z9k_dummy_1i)
	.align		4
        /*0014*/ 	.word	index@(malloc)
	.align		4
        /*0018*/ 	.word	0x00000000
	.align		4
        /*001c*/ 	.word	0xfffffffe
	.align		4
        /*0020*/ 	.word	0x00000000
	.align		4
        /*0024*/ 	.word	0xfffffffd
	.align		4
        /*0028*/ 	.word	0x00000000
	.align		4
        /*002c*/ 	.word	0xfffffffc


//--------------------- .nv.constant4             --------------------------
	.section	.nv.constant4,"a",@progbits
	.align	8
	.align		8
.nv.constant4:
        /*0000*/ 	.dword	__cudart_i2opi_f
	.align		8
        /*0008*/ 	.dword	malloc


//--------------------- .text._Z9k_dummy_5i       --------------------------
	.section	.text._Z9k_dummy_5i,"ax",@progbits
	.align	128
        .global         _Z9k_dummy_5i
        .type           _Z9k_dummy_5i,@function
        .size           _Z9k_dummy_5i,(.L_x_38 - _Z9k_dummy_5i)
        .other          _Z9k_dummy_5i,@"STO_CUDA_ENTRY STV_DEFAULT"
_Z9k_dummy_5i:
.text._Z9k_dummy_5i:
[----:B------:R-:W0:Y:S08]  /*0000*/  LDC R1, c[0x0][0x37c] ;  /* 0x0000df00ff017b82 */ /* 0x000e300000000800 */
[----:B------:R-:W1:Y:S01]  /*0010*/  LDC R0, c[0x0][0x380] ;  /* 0x0000e000ff007b82 */ /* 0x000e620000000800 */
[----:B0-----:R-:W-:Y:S01]  /*0020*/  VIADD R1, R1, 0xffffffe0 ;  /* 0xffffffe001017836 */ /* 0x001fe20000000000 */
[----:B-1----:R-:W-:-:S13]  /*0030*/  ISETP.GE.AND P0, PT, R0, 0x1, PT ;  /* 0x000000010000780c */ /* 0x002fda0003f06270 */
[----:B------:R-:W-:Y:S05]  /*0040*/  @!P0 EXIT ;  /* 0x000000000000894d */ /* 0x000fea0003800000 */
[----:B------:R-:W0:Y:S01]  /*0050*/  S2R R5, SR_CTAID.X ;  /* 0x0000000000057919 */ /* 0x000e220000002500 */
[----:B------:R-:W0:Y:S01]  /*0060*/  LDCU UR4, c[0x0][0x360] ;  /* 0x00006c00ff0477ac */ /* 0x000e220008000800 */
[----:B------:R-:W0:Y:S01]  /*0070*/  S2R R0, SR_TID.X ;  /* 0x0000000000007919 */ /* 0x000e220000002100 */
[----:B------:R-:W1:Y:S01]  /*0080*/  LDCU.64 UR8, c[0x0][0x358] ;  /* 0x00006b00ff0877ac */ /* 0x000e620008000a00 */
[----:B0-----:R-:W-:Y:S01]  /*0090*/  IMAD R5, R5, UR4, R0 ;  /* 0x0000000405057c24 */ /* 0x001fe2000f8e0200 */
[----:B------:R-:W-:-:S04]  /*00a0*/  UMOV UR4, URZ ;  /* 0x000000ff00047c82 */ /* 0x000fc80008000000 */
[----:B-1----:R-:W-:-:S07]  /*00b0*/  I2FP.F32.S32 R5, R5 ;  /* 0x0000000500057245 */ /* 0x002fce0000201400 */
.L_x_20:
[C---:B------:R-:W-:Y:S01]  /*00c0*/  FMUL R0, R5.reuse, 0.63661974668502807617 ;  /* 0x3f22f98305007820 */ /* 0x040fe20000400000 */
[----:B------:R-:W0:Y:S01]  /*00d0*/  LDCU UR5, c[0x0][0x380] ;  /* 0x00007000ff0577ac */ /* 0x000e220008000800 */
[----:B------:R-:W-:Y:S01]  /*00e0*/  FSETP.GE.AND P0, PT, |R5|, 105615, PT ;  /* 0x47ce47800500780b */ /* 0x000fe20003f06200 */
[----:B------:R-:W-:Y:S01]  /*00f0*/  BSSY.RECONVERGENT B0, `(.L_x_0) ;  /* 0x0000042000007945 */ /* 0x000fe20003800200 */
[----:B------:R-:W-:Y:S02]  /*0100*/  UIADD3 UR4, UPT, UPT, UR4, 0x1, URZ ;  /* 0x0000000104047890 */ /* 0x000fe4000fffe0ff */
[----:B------:R-:W1:Y:S02]  /*0110*/  F2I.NTZ R0, R0 ;  /* 0x0000000000007305 */ /* 0x000e640000203100 */
[----:B0-----:R-:W-:Y:S01]  /*0120*/  UISETP.NE.AND UP0, UPT, UR4, UR5, UPT ;  /* 0x000000050400728c */ /* 0x001fe2000bf05270 */
[----:B-1----:R-:W-:Y:S01]  /*0130*/  I2FP.F32.S32 R10, R0 ;  /* 0x00000000000a7245 */ /* 0x002fe20000201400 */
[----:B------:R-:W-:-:S04]  /*0140*/  IMAD.MOV.U32 R7, RZ, RZ, R0 ;  /* 0x000000ffff077224 */ /* 0x000fc800078e0000 */
[----:B------:R-:W-:-:S04]  /*0150*/  FFMA R3, R10, -1.5707962512969970703, R5 ;  /* 0xbfc90fda0a037823 */ /* 0x000fc80000000005 */
[----:B------:R-:W-:-:S04]  /*0160*/  FFMA R3, R10, -7.5497894158615963534e-08, R3 ;  /* 0xb3a221680a037823 */ /* 0x000fc80000000003 */
[----:B------:R-:W-:-:S04]  /*0170*/  FFMA R10, R10, -5.3903029534742383927e-15, R3 ;  /* 0xa7c234c50a0a7823 */ /* 0x000fc80000000003 */
[----:B------:R-:W-:Y:S01]  /*0180*/  IMAD.MOV.U32 R2, RZ, RZ, R10 ;  /* 0x000000ffff027224 */ /* 0x000fe200078e000a */
[----:B------:R-:W-:Y:S06]  /*0190*/  @!P0 BRA `(.L_x_1) ;  /* 0x0000000000dc8947 */ /* 0x000fec0003800000 */
[----:B------:R-:W-:-:S13]  /*01a0*/  FSETP.NEU.AND P0, PT, |R5|, +INF , PT ;  /* 0x7f8000000500780b */ /* 0x000fda0003f0d200 */
[----:B------:R-:W-:Y:S01]  /*01b0*/  @!P0 FMUL R2, RZ, R5 ;  /* 0x00000005ff028220 */ /* 0x000fe20000400000 */
[----:B------:R-:W-:Y:S01]  /*01c0*/  @!P0 IMAD.MOV.U32 R0, RZ, RZ, RZ ;  /* 0x000000ffff008224 */ /* 0x000fe200078e00ff */
[----:B------:R-:W-:Y:S06]  /*01d0*/  @!P0 BRA `(.L_x_1) ;  /* 0x0000000000cc8947 */ /* 0x000fec0003800000 */
[----:B------:R-:W-:Y:S01]  /*01e0*/  IMAD.SHL.U32 R2, R5, 0x100, RZ ;  /* 0x0000010005027824 */ /* 0x000fe200078e00ff */
[----:B------:R-:W-:Y:S01]  /*01f0*/  MOV R0, R1 ;  /* 0x0000000100007202 */ /* 0x000fe20000000f00 */
[----:B------:R-:W-:Y:S01]  /*0200*/  IMAD.MOV.U32 R6, RZ, RZ, RZ ;  /* 0x000000ffff067224 */ /* 0x000fe200078e00ff */
[----:B------:R-:W0:Y:S02]  /*0210*/  LDCU.64 UR10, c[0x4][URZ] ;  /* 0x01000000ff0a77ac */ /* 0x000e240008000a00 */
[----:B------:R-:W-:Y:S01]  /*0220*/  LOP3.LUT R13, R2, 0x80000000, RZ, 0xfc, !PT ;  /* 0x80000000020d7812 */ /* 0x000fe200078efcff */
[----:B------:R-:W-:Y:S01]  /*0230*/  UMOV UR6, URZ ;  /* 0x000000ff00067c82 */ /* 0x000fe20008000000 */
[----:B------:R-:W-:-:S05]  /*0240*/  UMOV UR5, URZ ;  /* 0x000000ff00057c82 */ /* 0x000fca0008000000 */
.L_x_2:
[----:B0-----:R-:W-:Y:S02]  /*0250*/  IMAD.U32 R8, RZ, RZ, UR10 ;  /* 0x0000000aff087e24 */ /* 0x001fe4000f8e00ff */
[----:B------:R-:W-:-:S05]  /*0260*/  IMAD.U32 R9, RZ, RZ, UR11 ;  /* 0x0000000bff097e24 */ /* 0x000fca000f8e00ff */
[----:B------:R-:W2:Y:S01]  /*0270*/  LDG.E.CONSTANT R2, desc[UR8][R8.64] ;  /* 0x0000000808027981 */ /* 0x000ea2000c1e9900 */
[----:B------:R-:W-:Y:S02]  /*0280*/  UIADD3 UR10, UP1, UPT, UR10, 0x4, URZ ;  /* 0x000000040a0a7890 */ /* 0x000fe4000ff3e0ff */
[----:B------:R-:W-:Y:S02]  /*0290*/  UIADD3 UR5, UPT, UPT, UR5, 0x1, URZ ;  /* 0x0000000105057890 */ /* 0x000fe4000fffe0ff */
[----:B------:R-:W-:Y:S02]  /*02a0*/  UIADD3.X UR11, UPT, UPT, URZ, UR11, URZ, UP1, !UPT ;  /* 0x0000000bff0b7290 */ /* 0x000fe40008ffe4ff */
[----:B------:R-:W-:Y:S01]  /*02b0*/  UISETP.NE.AND UP1, UPT, UR5, 0x6, UPT ;  /* 0x000000060500788c */ /* 0x000fe2000bf25270 */
[----:B--2---:R-:W-:-:S03]  /*02c0*/  IMAD.WIDE.U32 R2, R2, R13, RZ ;  /* 0x0000000d02027225 */ /* 0x004fc600078e00ff */
[----:B------:R-:W-:-:S04]  /*02d0*/  IADD3 R11, P0, PT, R2, R6, RZ ;  /* 0x00000006020b7210 */ /* 0x000fc80007f1e0ff */
[----:B------:R-:W-:Y:S01]  /*02e0*/  IADD3.X R6, PT, PT, R3, UR6, RZ, P0, !PT ;  /* 0x0000000603067c10 */ /* 0x000fe200087fe4ff */
[----:B------:R0:W-:Y:S02]  /*02f0*/  STL [R0], R11 ;  /* 0x0000000b00007387 */ /* 0x0001e40000100800 */
[----:B0-----:R-:W-:Y:S01]  /*0300*/  VIADD R0, R0, 0x4 ;  /* 0x0000000400007836 */ /* 0x001fe20000000000 */
[----:B------:R-:W-:Y:S06]  /*0310*/  BRA.U UP1, `(.L_x_2) ;  /* 0xfffffffd01cc7547 */ /* 0x000fec000b83ffff */
[----:B------:R-:W-:Y:S01]  /*0320*/  SHF.R.U32.HI R4, RZ, 0x17, R5 ;  /* 0x00000017ff047819 */ /* 0x000fe20000011605 */
[----:B------:R0:W-:Y:S03]  /*0330*/  STL [R1+0x18], R6 ;  /* 0x0000180601007387 */ /* 0x0001e60000100800 */
[C---:B------:R-:W-:Y:S02]  /*0340*/  LOP3.LUT R0, R4.reuse, 0xe0, RZ, 0xc0, !PT ;  /* 0x000000e004007812 */ /* 0x040fe400078ec0ff */
[----:B------:R-:W-:-:S03]  /*0350*/  LOP3.LUT P0, RZ, R4, 0x1f, RZ, 0xc0, !PT ;  /* 0x0000001f04ff7812 */ /* 0x000fc6000780c0ff */
[----:B------:R-:W-:-:S05]  /*0360*/  VIADD R0, R0, 0xffffff80 ;  /* 0xffffff8000007836 */ /* 0x000fca0000000000 */
[----:B------:R-:W-:-:S05]  /*0370*/  SHF.R.U32.HI R0, RZ, 0x5, R0 ;  /* 0x00000005ff007819 */ /* 0x000fca0000011600 */
[----:B------:R-:W-:-:S05]  /*0380*/  IMAD R11, R0, -0x4, R1 ;  /* 0xfffffffc000b7824 */ /* 0x000fca00078e0201 */
[----:B------:R-:W2:Y:S04]  /*0390*/  LDL R0, [R11+0x18] ;  /* 0x000018000b007983 */ /* 0x000ea80000100800 */
[----:B------:R-:W2:Y:S04]  /*03a0*/  LDL R3, [R11+0x14] ;  /* 0x000014000b037983 */ /* 0x000ea80000100800 */
[----:B------:R-:W3:Y:S01]  /*03b0*/  @P0 LDL R2, [R11+0x10] ;  /* 0x000010000b020983 */ /* 0x000ee20000100800 */
[----:B------:R-:W-:Y:S01]  /*03c0*/  LOP3.LUT R4, R4, 0x1f, RZ, 0xc0, !PT ;  /* 0x0000001f04047812 */ /* 0x000fe200078ec0ff */
[----:B------:R-:W-:Y:S01]  /*03d0*/  UMOV UR6, 0x54442d19 ;  /* 0x54442d1900067882 */ /* 0x000fe20000000000 */
[----:B------:R-:W-:-:S02]  /*03e0*/  UMOV UR7, 0x3bf921fb ;  /* 0x3bf921fb00077882 */ /* 0x000fc40000000000 */
[-C--:B--2---:R-:W-:Y:S02]  /*03f0*/  @P0 SHF.L.W.U32.HI R0, R3, R4.reuse, R0 ;  /* 0x0000000403000219 */ /* 0x084fe40000010e00 */
[----:B---3--:R-:W-:Y:S02]  /*0400*/  @P0 SHF.L.W.U32.HI R3, R2, R4, R3 ;  /* 0x0000000402030219 */ /* 0x008fe40000010e03 */
[----:B------:R-:W-:Y:S02]  /*0410*/  ISETP.GE.AND P0, PT, R5, RZ, PT ;  /* 0x000000ff0500720c */ /* 0x000fe40003f06270 */
[C---:B------:R-:W-:Y:S01]  /*0420*/  SHF.L.W.U32.HI R2, R3.reuse, 0x2, R0 ;  /* 0x0000000203027819 */ /* 0x040fe20000010e00 */
[----:B------:R-:W-:-:S03]  /*0430*/  IMAD.SHL.U32 R3, R3, 0x4, RZ ;  /* 0x0000000403037824 */ /* 0x000fc600078e00ff */
[----:B------:R-:W-:-:S04]  /*0440*/  SHF.R.S32.HI R4, RZ, 0x1f, R2 ;  /* 0x0000001fff047819 */ /* 0x000fc80000011402 */
[C---:B------:R-:W-:Y:S02]  /*0450*/  LOP3.LUT R8, R4.reuse, R3, RZ, 0x3c, !PT ;  /* 0x0000000304087212 */ /* 0x040fe400078e3cff */
[----:B------:R-:W-:Y:S02]  /*0460*/  LOP3.LUT R9, R4, R2, RZ, 0x3c, !PT ;  /* 0x0000000204097212 */ /* 0x000fe400078e3cff */
[----:B------:R-:W-:Y:S02]  /*0470*/  SHF.R.U32.HI R3, RZ, 0x1e, R0 ;  /* 0x0000001eff037819 */ /* 0x000fe40000011600 */
[C---:B------:R-:W-:Y:S02]  /*0480*/  LOP3.LUT R4, R2.reuse, R5, RZ, 0x3c, !PT ;  /* 0x0000000502047212 */ /* 0x040fe400078e3cff */
[----:B------:R-:W1:Y:S01]  /*0490*/  I2F.F64.S64 R8, R8 ;  /* 0x0000000800087312 */ /* 0x000e620000301c00 */
[----:B------:R-:W-:Y:S02]  /*04a0*/  LEA.HI R0, R2, R3, RZ, 0x1 ;  /* 0x0000000302007211 */ /* 0x000fe400078f08ff */
[----:B------:R-:W-:-:S03]  /*04b0*/  ISETP.GE.AND P1, PT, R4, RZ, PT ;  /* 0x000000ff0400720c */ /* 0x000fc60003f26270 */
[----:B------:R-:W-:-:S05]  /*04c0*/  IMAD.MOV R2, RZ, RZ, -R0 ;  /* 0x000000ffff027224 */ /* 0x000fca00078e0a00 */
[----:B------:R-:W-:Y:S01]  /*04d0*/  @!P0 MOV R0, R2 ;  /* 0x0000000200008202 */ /* 0x000fe20000000f00 */
[----:B-1----:R-:W-:-:S10]  /*04e0*/  DMUL R12, R8, UR6 ;  /* 0x00000006080c7c28 */ /* 0x002fd40008000000 */
[----:B------:R-:W1:Y:S02]  /*04f0*/  F2F.F32.F64 R12, R12 ;  /* 0x0000000c000c7310 */ /* 0x000e640000301000 */
[----:B01----:R-:W-:-:S07]  /*0500*/  FSEL R2, -R12, R12, !P1 ;  /* 0x0000000c0c027208 */ /* 0x003fce0004800100 */
.L_x_1:
[----:B------:R-:W-:Y:S05]  /*0510*/  BSYNC.RECONVERGENT B0 ;  /* 0x0000000000007941 */ /* 0x000fea0003800200 */
.L_x_0:
[----:B------:R-:W-:Y:S02]  /*0520*/  IMAD.MOV.U32 R11, RZ, RZ, 0x37cbac00 ;  /* 0x37cbac00ff0b7424 */ /* 0x000fe400078e00ff */
[----:B------:R-:W-:Y:S01]  /*0530*/  FMUL R3, R2, R2 ;  /* 0x0000000202037220 */ /* 0x000fe20000400000 */
[C---:B------:R-:W-:Y:S01]  /*0540*/  LOP3.LUT R6, R0.reuse, 0x1, RZ, 0xc0, !PT ;  /* 0x0000000100067812 */ /* 0x040fe200078ec0ff */
[----:B------:R-:W-:Y:S01]  /*0550*/  IMAD.MOV.U32 R12, RZ, RZ, 0x3d2aaabb ;  /* 0x3d2aaabbff0c7424 */ /* 0x000fe200078e00ff */
[----:B------:R-:W-:Y:S01]  /*0560*/  LOP3.LUT P0, RZ, R0, 0x2, RZ, 0xc0, !PT ;  /* 0x0000000200ff7812 */ /* 0x000fe2000780c0ff */
[----:B------:R-:W-:Y:S01]  /*0570*/  FFMA R4, R3, R11, -0.0013887860113754868507 ;  /* 0xbab607ed03047423 */ /* 0x000fe2000000000b */
[----:B------:R-:W-:Y:S01]  /*0580*/  ISETP.NE.U32.AND P1, PT, R6, 0x1, PT ;  /* 0x000000010600780c */ /* 0x000fe20003f25070 */
[----:B------:R-:W-:Y:S01]  /*0590*/  IMAD.MOV.U32 R13, RZ, RZ, 0x3effffff ;  /* 0x3effffffff0d7424 */ /* 0x000fe200078e00ff */
[----:B------:R-:W-:Y:S02]  /*05a0*/  BSSY.RECONVERGENT B0, `(.L_x_3) ;  /* 0x0000041000007945 */ /* 0x000fe40003800200 */
[----:B------:R-:W-:-:S02]  /*05b0*/  FSEL R4, R4, -0.00019574658654164522886, !P1 ;  /* 0xb94d415304047808 */ /* 0x000fc40004800000 */
[----:B------:R-:W-:Y:S02]  /*05c0*/  FSEL R6, R12, 0.0083327032625675201416, !P1 ;  /* 0x3c0885e40c067808 */ /* 0x000fe40004800000 */
[----:B------:R-:W-:Y:S01]  /*05d0*/  FSEL R0, R2, 1, P1 ;  /* 0x3f80000002007808 */ /* 0x000fe20000800000 */
[----:B------:R-:W-:Y:S01]  /*05e0*/  IMAD.MOV.U32 R2, RZ, RZ, R7 ;  /* 0x000000ffff027224 */ /* 0x000fe200078e0007 */
[----:B------:R-:W-:Y:S01]  /*05f0*/  FSEL R15, -R13, -0.16666662693023681641, !P1 ;  /* 0xbe2aaaa80d0f7808 */ /* 0x000fe20004800100 */
[----:B------:R-:W-:Y:S01]  /*0600*/  FFMA R4, R3, R4, R6 ;  /* 0x0000000403047223 */ /* 0x000fe20000000006 */
[----:B------:R-:W-:Y:S01]  /*0610*/  FSETP.GE.AND P1, PT, |R5|, 105615, PT ;  /* 0x47ce47800500780b */ /* 0x000fe20003f26200 */
[C---:B------:R-:W-:Y:S02]  /*0620*/  FFMA R9, R3.reuse, R0, RZ ;  /* 0x0000000003097223 */ /* 0x040fe400000000ff */
[----:B------:R-:W-:-:S04]  /*0630*/  FFMA R4, R3, R4, R15 ;  /* 0x0000000403047223 */ /* 0x000fc8000000000f */
[----:B------:R-:W-:Y:S01]  /*0640*/  FFMA R14, R9, R4, R0 ;  /* 0x00000004090e7223 */ /* 0x000fe20000000000 */
[----:B------:R-:W-:-:S03]  /*0650*/  IMAD.MOV.U32 R0, RZ, RZ, R10 ;  /* 0x000000ffff007224 */ /* 0x000fc600078e000a */
[----:B------:R-:W-:Y:S02]  /*0660*/  @P0 FADD R14, RZ, -R14 ;  /* 0x8000000eff0e0221 */ /* 0x000fe40000000000 */
[----:B------:R-:W-:Y:S05]  /*0670*/  @!P1 BRA `(.L_x_4) ;  /* 0x0000000000cc9947 */ /* 0x000fea0003800000 */
[----:B------:R-:W-:-:S13]  /*0680*/  FSETP.NEU.AND P0, PT, |R5|, +INF , PT ;  /* 0x7f8000000500780b */ /* 0x000fda0003f0d200 */
[----:B------:R-:W-:Y:S01]  /*0690*/  @!P0 FMUL R0, RZ, R5 ;  /* 0x00000005ff008220 */ /* 0x000fe20000400000 */
[----:B------:R-:W-:Y:S01]  /*06a0*/  @!P0 IMAD.MOV.U32 R2, RZ, RZ, RZ ;  /* 0x000000ffff028224 */ /* 0x000fe200078e00ff */
[----:B------:R-:W-:Y:S06]  /*06b0*/  @!P0 BRA `(.L_x_4) ;  /* 0x0000000000bc8947 */ /* 0x000fec0003800000 */
[----:B------:R-:W0:Y:S01]  /*06c0*/  LDC.64 R2, c[0x4][RZ] ;  /* 0x01000000ff027b82 */ /* 0x000e220000000a00 */
[----:B------:R-:W-:Y:S01]  /*06d0*/  SHF.L.U32 R4, R5, 0x8, RZ ;  /* 0x0000000805047819 */ /* 0x000fe200000006ff */
[----:B------:R-:W-:Y:S01]  /*06e0*/  IMAD.MOV.U32 R6, RZ, RZ, RZ ;  /* 0x000000ffff067224 */ /* 0x000fe200078e00ff */
[----:B------:R-:W-:Y:S01]  /*06f0*/  UMOV UR5, URZ ;  /* 0x000000ff00057c82 */ /* 0x000fe20008000000 */
[----:B------:R-:W-:Y:S01]  /*0700*/  IMAD.MOV.U32 R0, RZ, RZ, RZ ;  /* 0x000000ffff007224 */ /* 0x000fe200078e00ff */
[----:B------:R-:W-:-:S07]  /*0710*/  LOP3.LUT R19, R4, 0x80000000, RZ, 0xfc, !PT ;  /* 0x8000000004137812 */ /* 0x000fce00078efcff */
.L_x_5:
[----:B0-----:R-:W-:-:S05]  /*0720*/  IMAD.WIDE.U32 R16, R0, 0x4, R2 ;  /* 0x0000000400107825 */ /* 0x001fca00078e0002 */
[----:B------:R-:W2:Y:S01]  /*0730*/  LDG.E.CONSTANT R8, desc[UR8][R16.64] ;  /* 0x0000000810087981 */ /* 0x000ea2000c1e9900 */
[C---:B-1----:R-:W-:Y:S02]  /*0740*/  IMAD R4, R0.reuse, 0x4, R1 ;  /* 0x0000000400047824 */ /* 0x042fe400078e0201 */
[----:B------:R-:W-:-:S05]  /*0750*/  VIADD R0, R0, 0x1 ;  /* 0x0000000100007836 */ /* 0x000fca0000000000 */
[----:B------:R-:W-:Y:S01]  /*0760*/  ISETP.NE.AND P0, PT, R0, 0x6, PT ;  /* 0x000000060000780c */ /* 0x000fe20003f05270 */
[----:B--2---:R-:W-:-:S03]  /*0770*/  IMAD.WIDE.U32 R8, R8, R19, RZ ;  /* 0x0000001308087225 */ /* 0x004fc600078e00ff */
[----:B------:R-:W-:-:S04]  /*0780*/  IADD3 R15, P1, PT, R8, R6, RZ ;  /* 0x00000006080f7210 */ /* 0x000fc80007f3e0ff */
[----:B------:R-:W-:Y:S01]  /*0790*/  IADD3.X R6, PT, PT, R9, UR5, RZ, P1, !PT ;  /* 0x0000000509067c10 */ /* 0x000fe20008ffe4ff */
[----:B------:R1:W-:Y:S04]  /*07a0*/  STL [R4], R15 ;  /* 0x0000000f04007387 */ /* 0x0003e80000100800 */
[----:B------:R-:W-:Y:S05]  /*07b0*/  @P0 BRA `(.L_x_5) ;  /* 0xfffffffc00d80947 */ /* 0x000fea000383ffff */
[----:B-1----:R-:W-:Y:S01]  /*07c0*/  SHF.R.U32.HI R4, RZ, 0x17, R5 ;  /* 0x00000017ff047819 */ /* 0x002fe20000011605 */
        /* <DEDUP_REMOVED lines=11> */
[----:B------:R-:W-:Y:S01]  /*0880*/  UMOV UR7, 0x3bf921fb ;  /* 0x3bf921fb00077882 */ /* 0x000fe20000000000 */
[----:B------:R-:W-:-:S02]  /*0890*/  ISETP.GE.AND P1, PT, R5, RZ, PT ;  /* 0x000000ff0500720c */ /* 0x000fc40003f26270 */
[-C--:B--2---:R-:W-:Y:S02]  /*08a0*/  @P0 SHF.L.W.U32.HI R0, R3, R4.reuse, R0 ;  /* 0x0000000403000219 */ /* 0x084fe40000010e00 */
[----:B---3--:R-:W-:-:S04]  /*08b0*/  @P0 SHF.L.W.U32.HI R3, R2, R4, R3 ;  /* 0x0000000402030219 */ /* 0x008fc80000010e03 */
[C---:B------:R-:W-:Y:S02]  /*08c0*/  SHF.L.W.U32.HI R2, R3.reuse, 0x2, R0 ;  /* 0x0000000203027819 */ /* 0x040fe40000010e00 */
[----:B------:R-:W-:Y:S02]  /*08d0*/  SHF.L.U32 R3, R3, 0x2, RZ ;  /* 0x0000000203037819 */ /* 0x000fe400000006ff */
        /* <DEDUP_REMOVED lines=8> */
[----:B------:R-:W-:-:S04]  /*0960*/  IMAD.MOV R0, RZ, RZ, -R2 ;  /* 0x000000ffff007224 */ /* 0x000fc800078e0a02 */
[----:B------:R-:W-:Y:S01]  /*0970*/  @!P1 IMAD.MOV.U32 R2, RZ, RZ, R0 ;  /* 0x000000ffff029224 */ /* 0x000fe200078e0000 */
[----:B-1----:R-:W-:-:S10]  /*0980*/  DMUL R16, R8, UR6 ;  /* 0x0000000608107c28 */ /* 0x002fd40008000000 */
[----:B------:R-:W1:Y:S02]  /*0990*/  F2F.F32.F64 R16, R16 ;  /* 0x0000001000107310 */ /* 0x000e640000301000 */
[----:B01----:R-:W-:-:S07]  /*09a0*/  FSEL R0, -R16, R16, !P0 ;  /* 0x0000001010007208 */ /* 0x003fce0004000100 */
.L_x_4:
[----:B------:R-:W-:Y:S05]  /*09b0*/  BSYNC.RECONVERGENT B0 ;  /* 0x0000000000007941 */ /* 0x000fea0003800200 */
.L_x_3:
[----:B------:R-:W-:Y:S01]  /*09c0*/  FMUL R3, R0, R0 ;  /* 0x0000000000037220 */ /* 0x000fe20000400000 */
[----:B------:R-:W-:Y:S01]  /*09d0*/  LOP3.LUT R4, R2, 0x1, RZ, 0xc0, !PT ;  /* 0x0000000102047812 */ /* 0x000fe200078ec0ff */
[----:B------:R-:W-:Y:S02]  /*09e0*/  BSSY.RECONVERGENT B0, `(.L_x_6) ;  /* 0x0000044000007945 */ /* 0x000fe40003800200 */
[----:B------:R-:W-:Y:S01]  /*09f0*/  FFMA R11, R3, R11, -0.0013887860113754868507 ;  /* 0xbab607ed030b7423 */ /* 0x000fe2000000000b */
[----:B------:R-:W-:Y:S01]  /*0a00*/  ISETP.NE.U32.AND P1, PT, R4, 0x1, PT ;  /* 0x000000010400780c */ /* 0x000fe20003f25070 */
[----:B------:R-:W-:-:S03]  /*0a10*/  VIADD R4, R2, 0x1 ;  /* 0x0000000102047836 */ /* 0x000fc60000000000 */
[----:B------:R-:W-:Y:S02]  /*0a20*/  FSEL R12, R12, 0.0083327032625675201416, P1 ;  /* 0x3c0885e40c0c7808 */ /* 0x000fe40000800000 */
[----:B------:R-:W-:Y:S02]  /*0a30*/  FSEL R2, R11, -0.00019574658654164522886, P1 ;  /* 0xb94d41530b027808 */ /* 0x000fe40000800000 */
[----:B------:R-:W-:Y:S02]  /*0a40*/  LOP3.LUT P0, RZ, R4, 0x2, RZ, 0xc0, !PT ;  /* 0x0000000204ff7812 */ /* 0x000fe4000780c0ff */
[----:B------:R-:W-:Y:S01]  /*0a50*/  FSEL R0, R0, 1, !P1 ;  /* 0x3f80000000007808 */ /* 0x000fe20004800000 */
[----:B------:R-:W-:Y:S01]  /*0a60*/  FFMA R2, R3, R2, R12 ;  /* 0x0000000203027223 */ /* 0x000fe2000000000c */
[----:B------:R-:W-:Y:S02]  /*0a70*/  FSEL R13, -R13, -0.16666662693023681641, P1 ;  /* 0xbe2aaaa80d0d7808 */ /* 0x000fe40000800100 */
[----:B------:R-:W-:Y:S01]  /*0a80*/  FSETP.GE.AND P1, PT, |R5|, 105615, PT ;  /* 0x47ce47800500780b */ /* 0x000fe20003f26200 */
[----:B------:R-:W-:-:S02]  /*0a90*/  FFMA R9, R3, R0, RZ ;  /* 0x0000000003097223 */ /* 0x000fc400000000ff */
[----:B------:R-:W-:-:S04]  /*0aa0*/  FFMA R2, R3, R2, R13 ;  /* 0x0000000203027223 */ /* 0x000fc8000000000d */
[----:B------:R-:W-:-:S04]  /*0ab0*/  FFMA R9, R9, R2, R0 ;  /* 0x0000000209097223 */ /* 0x000fc80000000000 */
[----:B------:R-:W-:-:S04]  /*0ac0*/  @P0 FADD R9, RZ, -R9 ;  /* 0x80000009ff090221 */ /* 0x000fc80000000000 */
[----:B------:R-:W-:Y:S01]  /*0ad0*/  FMUL R14, R14, R9 ;  /* 0x000000090e0e7220 */ /* 0x000fe20000400000 */
[----:B------:R-:W-:Y:S06]  /*0ae0*/  @!P1 BRA `(.L_x_7) ;  /* 0x0000000000cc9947 */ /* 0x000fec0003800000 */
[----:B------:R-:W-:-:S13]  /*0af0*/  FSETP.NEU.AND P0, PT, |R5|, +INF , PT ;  /* 0x7f8000000500780b */ /* 0x000fda0003f0d200 */
[----:B------:R-:W-:Y:S01]  /*0b00*/  @!P0 FMUL R10, RZ, R5 ;  /* 0x00000005ff0a8220 */ /* 0x000fe20000400000 */
[----:B------:R-:W-:Y:S01]  /*0b10*/  @!P0 IMAD.MOV.U32 R7, RZ, RZ, RZ ;  /* 0x000000ffff078224 */ /* 0x000fe200078e00ff */
[----:B------:R-:W-:Y:S06]  /*0b20*/  @!P0 BRA `(.L_x_7) ;  /* 0x0000000000bc8947 */ /* 0x000fec0003800000 */
[----:B------:R-:W0:Y:S01]  /*0b30*/  LDC.64 R10, c[0x4][RZ] ;  /* 0x01000000ff0a7b82 */ /* 0x000e220000000a00 */
[----:B------:R-:W-:Y:S01]  /*0b40*/  IMAD.SHL.U32 R2, R5, 0x100, RZ ;  /* 0x0000010005027824 */ /* 0x000fe200078e00ff */
[----:B------:R-:W-:Y:S01]  /*0b50*/  MOV R6, RZ ;  /* 0x000000ff00067202 */ /* 0x000fe20000000f00 */
[----:B------:R-:W-:Y:S01]  /*0b60*/  IMAD.MOV.U32 R0, RZ, RZ, RZ ;  /* 0x000000ffff007224 */ /* 0x000fe200078e00ff */
[----:B------:R-:W-:Y:S02]  /*0b70*/  UMOV UR5, URZ ;  /* 0x000000ff00057c82 */ /* 0x000fe40008000000 */
[----:B------:R-:W-:-:S07]  /*0b80*/  LOP3.LUT R13, R2, 0x80000000, RZ, 0xfc, !PT ;  /* 0x80000000020d7812 */ /* 0x000fce00078efcff */
.L_x_8:
[----:B0-----:R-:W-:-:S06]  /*0b90*/  IMAD.WIDE.U32 R2, R0, 0x4, R10 ;  /* 0x0000000400027825 */ /* 0x001fcc00078e000a */
        /* <DEDUP_REMOVED lines=24> */
[----:B---3--:R-:W-:Y:S02]  /*0d20*/  @P0 SHF.L.W.U32.HI R3, R2, R4, R3 ;  /* 0x0000000402030219 */ /* 0x008fe40000010e03 */
[--C-:B------:R-:W-:Y:S02]  /*0d30*/  SHF.R.U32.HI R7, RZ, 0x1e, R0.reuse ;  /* 0x0000001eff077819 */ /* 0x100fe40000011600 */
[C---:B------:R-:W-:Y:S01]  /*0d40*/  SHF.L.W.U32.HI R2, R3.reuse, 0x2, R0 ;  /* 0x0000000203027819 */ /* 0x040fe20000010e00 */
[----:B------:R-:W-:-:S03]  /*0d50*/  IMAD.SHL.U32 R3, R3, 0x4, RZ ;  /* 0x0000000403037824 */ /* 0x000fc600078e00ff */
[----:B------:R-:W-:Y:S02]  /*0d60*/  SHF.R.S32.HI R4, RZ, 0x1f, R2 ;  /* 0x0000001fff047819 */ /* 0x000fe40000011402 */
[----:B------:R-:W-:Y:S02]  /*0d70*/  LOP3.LUT R0, R2, R5, RZ, 0x3c, !PT ;  /* 0x0000000502007212 */ /* 0x000fe400078e3cff */
[C---:B------:R-:W-:Y:S02]  /*0d80*/  LOP3.LUT R8, R4.reuse, R3, RZ, 0x3c, !PT ;  /* 0x0000000304087212 */ /* 0x040fe400078e3cff */
[----:B------:R-:W-:Y:S02]  /*0d90*/  LOP3.LUT R9, R4, R2, RZ, 0x3c, !PT ;  /* 0x0000000204097212 */ /* 0x000fe400078e3cff */
[----:B------:R-:W-:Y:S02]  /*0da0*/  LEA.HI R7, R2, R7, RZ, 0x1 ;  /* 0x0000000702077211 */ /* 0x000fe400078f08ff */
[----:B------:R-:W-:-:S02]  /*0db0*/  ISETP.GE.AND P0, PT, R0, RZ, PT ;  /* 0x000000ff0000720c */ /* 0x000fc40003f06270 */
[----:B------:R-:W1:Y:S01]  /*0dc0*/  I2F.F64.S64 R8, R8 ;  /* 0x0000000800087312 */ /* 0x000e620000301c00 */
[----:B------:R-:W-:-:S05]  /*0dd0*/  IADD3 R0, PT, PT, -R7, RZ, RZ ;  /* 0x000000ff07007210 */ /* 0x000fca0007ffe1ff */
[----:B------:R-:W-:Y:S01]  /*0de0*/  @!P1 IMAD.MOV.U32 R7, RZ, RZ, R0 ;  /* 0x000000ffff079224 */ /* 0x000fe200078e0000 */
[----:B-1----:R-:W-:-:S10]  /*0df0*/  DMUL R12, R8, UR6 ;  /* 0x00000006080c7c28 */ /* 0x002fd40008000000 */
[----:B------:R-:W1:Y:S02]  /*0e00*/  F2F.F32.F64 R12, R12 ;  /* 0x0000000c000c7310 */ /* 0x000e640000301000 */
[----:B01----:R-:W-:-:S07]  /*0e10*/  FSEL R10, -R12, R12, !P0 ;  /* 0x0000000c0c0a7208 */ /* 0x003fce0004000100 */
.L_x_7:
[----:B------:R-:W-:Y:S05]  /*0e20*/  BSYNC.RECONVERGENT B0 ;  /* 0x0000000000007941 */ /* 0x000fea0003800200 */
.L_x_6:
[----:B------:R-:W-:Y:S02]  /*0e30*/  IMAD.MOV.U32 R3, RZ, RZ, 0x3c190000 ;  /* 0x3c190000ff037424 */ /* 0x000fe400078e00ff */
[C---:B------:R-:W-:Y:S01]  /*0e40*/  FMUL R0, R10.reuse, R10 ;  /* 0x0000000a0a007220 */ /* 0x040fe20000400000 */
[----:B------:R-:W-:Y:S01]  /*0e50*/  FSETP.NEU.AND P0, PT, |R10|, 0.00049096695147454738617, PT ;  /* 0x3a00b43c0a00780b */ /* 0x000fe20003f0d200 */
[----:B------:R-:W-:Y:S01]  /*0e60*/  BSSY.RECONVERGENT B0, `(.L_x_9) ;  /* 0x0000018000007945 */ /* 0x000fe20003800200 */
[----:B------:R-:W-:Y:S01]  /*0e70*/  LOP3.LUT R7, R7, 0x1, RZ, 0xc0, !PT ;  /* 0x0000000107077812 */ /* 0x000fe200078ec0ff */
[----:B------:R-:W-:-:S03]  /*0e80*/  FFMA R3, R0, R3, 0.003265380859375 ;  /* 0x3b56000000037423 */ /* 0x000fc60000000003 */
[----:B------:R-:W-:Y:S01]  /*0e90*/  ISETP.NE.U32.AND P1, PT, R7, 0x1, PT ;  /* 0x000000010700780c */ /* 0x000fe20003f25070 */
[----:B------:R-:W-:-:S04]  /*0ea0*/  FFMA R3, R0, R3, 0.0242919921875 ;  /* 0x3cc7000000037423 */ /* 0x000fc80000000003 */
[----:B------:R-:W-:-:S04]  /*0eb0*/  FFMA R3, R0, R3, 0.053466796875 ;  /* 0x3d5b000000037423 */ /* 0x000fc80000000003 */
[----:B------:R-:W-:-:S04]  /*0ec0*/  FFMA R3, R0, R3, 0.13337790966033935547 ;  /* 0x3e08943800037423 */ /* 0x000fc80000000003 */
[C---:B------:R-:W-:Y:S01]  /*0ed0*/  FFMA R3, R0.reuse, R3, 0.33333230018615722656 ;  /* 0x3eaaaa8800037423 */ /* 0x040fe20000000003 */
[----:B------:R-:W-:-:S04]  /*0ee0*/  FMUL R0, R0, R10 ;  /* 0x0000000a00007220 */ /* 0x000fc80000400000 */
[----:B------:R-:W-:-:S06]  /*0ef0*/  @P0 FFMA R10, R3, R0, R10 ;  /* 0x00000000030a0223 */ /* 0x000fcc000000000a */
[----:B------:R-:W0:Y:S02]  /*0f00*/  @!P1 MUFU.RCP R10, -R10 ;  /* 0x8000000a000a9308 */ /* 0x000e240000001000 */
[----:B0-----:R-:W-:-:S04]  /*0f10*/  FFMA R9, R10, R5, R14 ;  /* 0x000000050a097223 */ /* 0x001fc8000000000e */
[----:B------:R-:W-:Y:S02]  /*0f20*/  FADD R2, |R9|, -RZ ;  /* 0x800000ff09027221 */ /* 0x000fe40000000200 */
[----:B------:R0:W1:Y:S02]  /*0f30*/  MUFU.RSQ R4, |R9| ;  /* 0x4000000900047308 */ /* 0x0000640000001400 */
[----:B------:R-:W-:-:S05]  /*0f40*/  VIADD R0, R2, 0xf3000000 ;  /* 0xf300000002007836 */ /* 0x000fca0000000000 */
[----:B------:R-:W-:-:S13]  /*0f50*/  ISETP.GT.U32.AND P0, PT, R0, 0x727fffff, PT ;  /* 0x727fffff0000780c */ /* 0x000fda0003f04070 */
[----:B01----:R-:W-:Y:S05]  /*0f60*/  @!P0 BRA `(.L_x_10) ;  /* 0x00000000000c8947 */ /* 0x003fea0003800000 */
[----:B------:R-:W-:-:S07]  /*0f70*/  MOV R7, 0xf90 ;  /* 0x00000f9000077802 */ /* 0x000fce0000000f00 */
[----:B------:R-:W-:Y:S05]  /*0f80*/  CALL.REL.NOINC `($__internal_0_$__cuda_sm20_sqrt_rn_f32_slowpath) ;  /* 0x0000000400107944 */ /* 0x000fea0003c00000 */
[----:B------:R-:W-:Y:S05]  /*0f90*/  BRA `(.L_x_11) ;  /* 0x0000000000107947 */ /* 0x000fea0003800000 */
.L_x_10:
[----:B------:R-:W-:Y:S01]  /*0fa0*/  FMUL.FTZ R0, |R9|, R4 ;  /* 0x0000000409007220 */ /* 0x000fe20000410200 */
[----:B------:R-:W-:-:S03]  /*0fb0*/  FMUL.FTZ R2, R4, 0.5 ;  /* 0x3f00000004027820 */ /* 0x000fc60000410000 */
[----:B------:R-:W-:-:S04]  /*0fc0*/  FFMA R3, -R0, R0, |R9| ;  /* 0x0000000000037223 */ /* 0x000fc80000000509 */
[----:B------:R-:W-:-:S07]  /*0fd0*/  FFMA R0, R3, R2, R0 ;  /* 0x0000000203007223 */ /* 0x000fce0000000000 */
.L_x_11:
[----:B------:R-:W-:Y:S05]  /*0fe0*/  BSYNC.RECONVERGENT B0 ;  /* 0x0000000000007941 */ /* 0x000fea0003800200 */
.L_x_9:
[----:B------:R-:W-:Y:S01]  /*0ff0*/  FADD R8, R9, R0 ;  /* 0x0000000009087221 */ /* 0x000fe20000000000 */
[----:B------:R-:W-:Y:S03]  /*1000*/  BSSY.RECONVERGENT B0, `(.L_x_12) ;  /* 0x0000037000007945 */ /* 0x000fe60003800200 */
[C---:B------:R-:W-:Y:S01]  /*1010*/  FADD R5, |R8|.reuse, -RZ ;  /* 0x800000ff08057221 */ /* 0x040fe20000000200 */
[----:B------:R-:W-:-:S13]  /*1020*/  FSETP.GEU.AND P0, PT, |R8|, 1000, PT ;  /* 0x447a00000800780b */ /* 0x000fda0003f0e200 */
[----:B------:R-:W-:Y:S05]  /*1030*/  @!P0 BRA `(.L_x_13) ;  /* 0x0000000000cc8947 */ /* 0x000fea0003800000 */
[----:B------:R-:W-:-:S13]  /*1040*/  FSETP.GTU.AND P0, PT, R5, 8.38860800000000000000e+09, PT ;  /* 0x4ffa00000500780b */ /* 0x000fda0003f0c000 */
[----:B------:R-:W-:Y:S05]  /*1050*/  @P0 BRA `(.L_x_14) ;  /* 0x00000000005c0947 */ /* 0x000fea0003800000 */
[----:B------:R-:W-:Y:S01]  /*1060*/  FMUL R0, R5, 0.0010000000474974513054 ;  /* 0x3a83126f05007820 */ /* 0x000fe20000400000 */
[----:B------:R-:W-:Y:S05]  /*1070*/  BSSY.RECONVERGENT B1, `(.L_x_15) ;  /* 0x0000013000017945 */ /* 0x000fea0003800200 */
[----:B------:R-:W0:Y:S02]  /*1080*/  FRND.TRUNC R0, R0 ;  /* 0x0000000000007307 */ /* 0x000e24000020d000 */
[----:B0-----:R-:W-:-:S05]  /*1090*/  FFMA R3, R0, -1000, R5 ;  /* 0xc47a000000037823 */ /* 0x001fca0000000005 */
[----:B------:R-:W-:-:S13]  /*10a0*/  ISETP.GE.U32.AND P0, PT, R3, 0x447a0000, PT ;  /* 0x447a00000300780c */ /* 0x000fda0003f06070 */
[----:B------:R-:W-:Y:S05]  /*10b0*/  @!P0 BRA `(.L_x_16) ;  /* 0x0000000000388947 */ /* 0x000fea0003800000 */
[----:B------:R-:W-:-:S04]  /*10c0*/  ISETP.GE.U32.AND P0, PT, R3, -0x7fffffff, PT ;  /* 0x800000010300780c */ /* 0x000fc80003f06070 */
[----:B------:R-:W-:-:S09]  /*10d0*/  FSETP.GEU.OR P1, PT, R3, -1000, !P0 ;  /* 0xc47a00000300780b */ /* 0x000fd2000472e400 */
[----:B------:R-:W-:-:S04]  /*10e0*/  @P0 FADD R2, R0, -1 ;  /* 0xbf80000000020421 */ /* 0x000fc80000000000 */
[----:B------:R-:W-:-:S04]  /*10f0*/  @!P1 FADD R2, R2, -1 ;  /* 0xbf80000002029421 */ /* 0x000fc80000000000 */
[----:B------:R-:W-:Y:S01]  /*1100*/  @P0 IMAD.MOV.U32 R0, RZ, RZ, R2 ;  /* 0x000000ffff000224 */ /* 0x000fe200078e0002 */
[----:B------:R-:W-:Y:S06]  /*1110*/  @P0 BRA `(.L_x_16) ;  /* 0x0000000000200947 */ /* 0x000fec0003800000 */
[----:B------:R-:W-:Y:S01]  /*1120*/  FSETP.GE.AND P0, PT, R3, 2000, PT ;  /* 0x44fa00000300780b */ /* 0x000fe20003f06000 */
[----:B------:R-:W-:-:S12]  /*1130*/  FADD R0, R0, 1 ;  /* 0x3f80000000007421 */ /* 0x000fd80000000000 */
[----:B------:R-:W-:-:S04]  /*1140*/  @P0 IMAD.MOV.U32 R2, RZ, RZ, 0x447a0000 ;  /* 0x447a0000ff020424 */ /* 0x000fc800078e00ff */
[----:B------:R-:W-:-:S05]  /*1150*/  @P0 FFMA R2, R2, -3, R3 ;  /* 0xc040000002020823 */ /* 0x000fca0000000003 */
[----:B------:R-:W-:Y:S01]  /*1160*/  FSETP.GE.AND P1, PT, R2, RZ, P0 ;  /* 0x000000ff0200720b */ /* 0x000fe20000726000 */
[----:B------:R-:W-:-:S12]  /*1170*/  @P0 FADD R2, R0, 1 ;  /* 0x3f80000000020421 */ /* 0x000fd80000000000 */
[----:B------:R-:W-:-:S05]  /*1180*/  @P1 FADD R2, R2, 1 ;  /* 0x3f80000002021421 */ /* 0x000fca0000000000 */
[----:B------:R-:W-:-:S07]  /*1190*/  @P0 MOV R0, R2 ;  /* 0x0000000200000202 */ /* 0x000fce0000000f00 */
.L_x_16:
[----:B------:R-:W-:Y:S05]  /*11a0*/  BSYNC.RECONVERGENT B1 ;  /* 0x0000000000017941 */ /* 0x000fea0003800200 */
.L_x_15:
[----:B------:R-:W-:Y:S01]  /*11b0*/  FFMA R5, R0, -1000, R5 ;  /* 0xc47a000000057823 */ /* 0x000fe20000000005 */
[----:B------:R-:W-:Y:S06]  /*11c0*/  BRA `(.L_x_13) ;  /* 0x0000000000687947 */ /* 0x000fec0003800000 */
.L_x_14:
[C---:B------:R-:W-:Y:S01]  /*11d0*/  LOP3.LUT R0, R5.reuse, 0xff800000, RZ, 0xc0, !PT ;  /* 0xff80000005007812 */ /* 0x040fe200078ec0ff */
[----:B------:R-:W-:Y:S01]  /*11e0*/  IMAD.MOV.U32 R6, RZ, RZ, 0x7fffffff ;  /* 0x7fffffffff067424 */ /* 0x000fe200078e00ff */
[C---:B------:R-:W-:Y:S01]  /*11f0*/  ISETP.GT.U32.AND P0, PT, R5.reuse, 0x7f7fffff, PT ;  /* 0x7f7fffff0500780c */ /* 0x040fe20003f04070 */
[----:B------:R-:W-:Y:S02]  /*1200*/  BSSY.RECONVERGENT B1, `(.L_x_17) ;  /* 0x0000014000017945 */ /* 0x000fe40003800200 */
[----:B------:R-:W-:Y:S01]  /*1210*/  VIADD R2, R0, 0xbc000000 ;  /* 0xbc00000000027836 */ /* 0x000fe20000000000 */
[----:B------:R-:W-:Y:S02]  /*1220*/  LOP3.LUT R0, R5, 0x7fffff, RZ, 0xc0, !PT ;  /* 0x007fffff05007812 */ /* 0x000fe400078ec0ff */
[----:B------:R-:W-:Y:S02]  /*1230*/  FSEL R6, R6, 4.29496729600000000000e+09, P0 ;  /* 0x4f80000006067808 */ /* 0x000fe40000000000 */
[----:B------:R-:W-:-:S02]  /*1240*/  ISETP.NE.AND P1, PT, R2, RZ, PT ;  /* 0x000000ff0200720c */ /* 0x000fc40003f25270 */
[----:B------:R-:W-:-:S11]  /*1250*/  LOP3.LUT R0, R0, 0x3f800000, RZ, 0xfc, !PT ;  /* 0x3f80000000007812 */ /* 0x000fd600078efcff */
[----:B------:R-:W-:Y:S05]  /*1260*/  @!P1 BRA `(.L_x_18) ;  /* 0x0000000000349947 */ /* 0x000fea0003800000 */
.L_x_19:
[----:B------:R-:W-:-:S05]  /*1270*/  VIMNMX.U32 R3, PT, PT, R2, 0xb800000, PT ;  /* 0x0b80000002037848 */ /* 0x000fca0003fe0000 */
[----:B------:R-:W-:Y:S02]  /*1280*/  IMAD.IADD R0, R3, 0x1, R0 ;  /* 0x0000000103007824 */ /* 0x000fe400078e0200 */
[----:B------:R-:W-:Y:S02]  /*1290*/  IMAD.IADD R2, R2, 0x1, -R3 ;  /* 0x0000000102027824 */ /* 0x000fe400078e0a03 */
[----:B------:R-:W-:-:S03]  /*12a0*/  FMUL R5, R0, 0.51200002431869506836 ;  /* 0x3f03126f00057820 */ /* 0x000fc60000400000 */
[----:B------:R-:W-:Y:S01]  /*12b0*/  ISETP.NE.AND P1, PT, R2, RZ, PT ;  /* 0x000000ff0200720c */ /* 0x000fe20003f25270 */
[----:B------:R-:W-:-:S04]  /*12c0*/  FFMA R4, R5, -1.953125, R0 ;  /* 0xbffa000005047823 */ /* 0x000fc80000000000 */
[----:B------:R-:W-:-:S04]  /*12d0*/  FFMA R5, R4, 0.51200002431869506836, R5 ;  /* 0x3f03126f04057823 */ /* 0x000fc80000000005 */
[----:B------:R-:W-:-:S04]  /*12e0*/  FFMA R4, R5, -1.953125, R0 ;  /* 0xbffa000005047823 */ /* 0x000fc80000000000 */
[----:B------:R-:W-:-:S04]  /*12f0*/  FFMA.RZ R4, R4, 0.51200002431869506836, R5 ;  /* 0x3f03126f04047823 */ /* 0x000fc8000000c005 */
[----:B------:R-:W0:Y:S02]  /*1300*/  FRND.TRUNC R5, R4 ;  /* 0x0000000400057307 */ /* 0x000e24000020d000 */
[----:B0-----:R-:W-:-:S05]  /*1310*/  FFMA R0, R5, -1.953125, R0 ;  /* 0xbffa000005007823 */ /* 0x001fca0000000000 */
[----:B------:R-:W-:-:S13]  /*1320*/  ISETP.NE.AND P0, PT, R0, RZ, PT ;  /* 0x000000ff0000720c */ /* 0x000fda0003f05270 */
[----:B------:R-:W-:Y:S05]  /*1330*/  @P0 BRA P1, `(.L_x_19) ;  /* 0xfffffffc00cc0947 */ /* 0x000fea000083ffff */
.L_x_18:
[----:B------:R-:W-:Y:S05]  /*1340*/  BSYNC.RECONVERGENT B1 ;  /* 0x0000000000017941 */ /* 0x000fea0003800200 */
.L_x_17:
[----:B------:R-:W-:-:S04]  /*1350*/  FMUL R5, R0, 1.1920928955078125e-07 ;  /* 0x3400000000057820 */ /* 0x000fc80000400000 */
[----:B------:R-:W-:-:S07]  /*1360*/  FMUL R5, R6, R5 ;  /* 0x0000000506057220 */ /* 0x000fce0000400000 */
.L_x_13:
[----:B------:R-:W-:Y:S05]  /*1370*/  BSYNC.RECONVERGENT B0 ;  /* 0x0000000000007941 */ /* 0x000fea0003800200 */
.L_x_12:
[C---:B------:R-:W-:Y:S02]  /*1380*/  FSETP.NAN.AND P0, PT, |R5|.reuse, |R5|, PT ;  /* 0x400000050500720b */ /* 0x040fe40003f08200 */
[----:B------:R-:W-:-:S04]  /*1390*/  LOP3.LUT R0, R5, 0x80000000, R8, 0xb8, !PT ;  /* 0x8000000005007812 */ /* 0x000fc800078eb808 */
[----:B------:R-:W-:Y:S01]  /*13a0*/  FSEL R5, R5, R0, P0 ;  /* 0x0000000005057208 */ /* 0x000fe20000000000 */
[----:B------:R-:W-:Y:S06]  /*13b0*/  BRA.U UP0, `(.L_x_20) ;  /* 0xffffffed00407547 */ /* 0x000fec000b83ffff */
[----:B------:R-:W-:Y:S05]  /*13c0*/  EXIT ;  /* 0x000000000000794d */ /* 0x000fea0003800000 */
        .weak           $__internal_0_$__cuda_sm20_sqrt_rn_f32_slowpath
        .type           $__internal_0_$__cuda_sm20_sqrt_rn_f32_slowpath,@function
        .size           $__internal_0_$__cuda_sm20_sqrt_rn_f32_slowpath,(.L_x_38 - $__internal_0_$__cuda_sm20_sqrt_rn_f32_slowpath)
$__internal_0_$__cuda_sm20_sqrt_rn_f32_slowpath:
[----:B------:R-:W-:-:S13]  /*13d0*/  LOP3.LUT P0, RZ, R2, 0x7fffffff, RZ, 0xc0, !PT ;  /* 0x7fffffff02ff7812 */ /* 0x000fda000780c0ff */
[----:B------:R-:W-:Y:S05]  /*13e0*/  @!P0 BRA `(.L_x_21) ;  /* 0x0000000000448947 */ /* 0x000fea0003800000 */
[----:B------:R-:W-:Y:S01]  /*13f0*/  FSETP.GEU.FTZ.AND P0, PT, R2, RZ, PT ;  /* 0x000000ff0200720b */ /* 0x000fe20003f1e000 */
[----:B------:R-:W-:-:S12]  /*1400*/  IMAD.MOV.U32 R0, RZ, RZ, R2 ;  /* 0x000000ffff007224 */ /* 0x000fd800078e0002 */
[----:B------:R-:W-:Y:S01]  /*1410*/  @!P0 MOV R2, 0x7fffffff ;  /* 0x7fffffff00028802 */ /* 0x000fe20000000f00 */
[----:B------:R-:W-:Y:S06]  /*1420*/  @!P0 BRA `(.L_x_21) ;  /* 0x0000000000348947 */ /* 0x000fec0003800000 */
[----:B------:R-:W-:-:S13]  /*1430*/  FSETP.GTU.FTZ.AND P0, PT, |R0|, +INF , PT ;  /* 0x7f8000000000780b */ /* 0x000fda0003f1c200 */
[----:B------:R-:W-:Y:S01]  /*1440*/  @P0 FADD.FTZ R2, R0, 1 ;  /* 0x3f80000000020421 */ /* 0x000fe20000010000 */
[----:B------:R-:W-:Y:S06]  /*1450*/  @P0 BRA `(.L_x_21) ;  /* 0x0000000000280947 */ /* 0x000fec0003800000 */
[----:B------:R-:W-:-:S13]  /*1460*/  FSETP.NEU.FTZ.AND P0, PT, |R0|, +INF , PT ;  /* 0x7f8000000000780b */ /* 0x000fda0003f1d200 */
[----:B------:R-:W-:-:S04]  /*1470*/  @P0 FFMA R3, R0, 1.84467440737095516160e+19, RZ ;  /* 0x5f80000000030823 */ /* 0x000fc800000000ff */
[----:B------:R-:W0:Y:S02]  /*1480*/  @P0 MUFU.RSQ R2, R3 ;  /* 0x0000000300020308 */ /* 0x000e240000001400 */
[----:B0-----:R-:W-:Y:S01]  /*1490*/  @P0 FMUL.FTZ R4, R3, R2 ;  /* 0x0000000203040220 */ /* 0x001fe20000410000 */
[----:B------:R-:W-:Y:S01]  /*14a0*/  @P0 FMUL.FTZ R6, R2, 0.5 ;  /* 0x3f00000002060820 */ /* 0x000fe20000410000 */
[----:B------:R-:W-:Y:S02]  /*14b0*/  @!P0 IMAD.MOV.U32 R2, RZ, RZ, R0 ;  /* 0x000000ffff028224 */ /* 0x000fe400078e0000 */
[----:B------:R-:W-:-:S04]  /*14c0*/  @P0 FADD.FTZ R5, -R4, -RZ ;  /* 0x800000ff04050221 */ /* 0x000fc80000010100 */
[----:B------:R-:W-:-:S04]  /*14d0*/  @P0 FFMA R5, R4, R5, R3 ;  /* 0x0000000504050223 */ /* 0x000fc80000000003 */
[----:B------:R-:W-:-:S04]  /*14e0*/  @P0 FFMA R5, R5, R6, R4 ;  /* 0x0000000605050223 */ /* 0x000fc80000000004 */
[----:B------:R-:W-:-:S07]  /*14f0*/  @P0 FMUL.FTZ R2, R5, 2.3283064365386962891e-10 ;  /* 0x2f80000005020820 */ /* 0x000fce0000410000 */
.L_x_21:
[----:B------:R-:W-:Y:S02]  /*1500*/  IMAD.MOV.U32 R0, RZ, RZ, R2 ;  /* 0x000000ffff007224 */ /* 0x000fe400078e0002 */
[----:B------:R-:W-:Y:S02]  /*1510*/  IMAD.MOV.U32 R2, RZ, RZ, R7 ;  /* 0x000000ffff027224 */ /* 0x000fe400078e0007 */
[----:B------:R-:W-:-:S04]  /*1520*/  IMAD.MOV.U32 R3, RZ, RZ, 0x0 ;  /* 0x00000000ff037424 */ /* 0x000fc800078e00ff */
[----:B------:R-:W-:Y:S05]  /*1530*/  RET.REL.NODEC R2 `(_Z9k_dummy_5i) ;  /* 0xffffffe802b07950 */ /* 0x000fea0003c3ffff */
.L_x_22:
[----:B------:R-:W-:-:S00]  /*1540*/  BRA `(.L_x_22) ;  /* 0xfffffffc00fc7947 */ /* 0x000fc0000383ffff */
[----:B------:R-:W-:-:S00]  /*1550*/  NOP ;  /* 0x0000000000007918 */ /* 0x000fc00000000000 */
        /* <DEDUP_REMOVED lines=10> */
.L_x_38:


//--------------------- .text._Z9k_dummy_4i       --------------------------
	.section	.text._Z9k_dummy_4i,"ax",@progbits
	.align	128
        .global         _Z9k_dummy_4i
        .type           _Z9k_dummy_4i,@function
        .size           _Z9k_dummy_4i,(.L_x_40 - _Z9k_dummy_4i)
        .other          _Z9k_dummy_4i,@"STO_CUDA_ENTRY STV_DEFAULT"
_Z9k_dummy_4i:
.text._Z9k_dummy_4i:
[----:B------:R-:W0:Y:S01]  /*0000*/  LDC R1, c[0x0][0x37c] ;  /* 0x0000df00ff017b82 */ /* 0x000e220000000800 */
[----:B------:R-:W1:Y:S07]  /*0010*/  S2R R16, SR_TID.X ;  /* 0x0000000000107919 */ /* 0x000e6e0000002100 */
[----:B------:R-:W1:Y:S01]  /*0020*/  S2UR UR4, SR_CTAID.X ;  /* 0x00000000000479c3 */ /* 0x000e620000002500 */
[----:B------:R-:W-:Y:S01]  /*0030*/  MOV R0, 0x8 ;  /* 0x0000000800007802 */ /* 0x000fe20000000f00 */
[----:B------:R-:W-:-:S06]  /*0040*/  IMAD.MOV.U32 R4, RZ, RZ, 0x1000 ;  /* 0x00001000ff047424 */ /* 0x000fcc00078e00ff */
[----:B------:R-:W1:Y:S08]  /*0050*/  LDC R5, c[0x0][0x360] ;  /* 0x0000d800ff057b82 */ /* 0x000e700000000800 */
[----:B------:R2:W3:Y:S01]  /*0060*/  LDC.64 R2, c[0x4][R0] ;  /* 0x0100000000027b82 */ /* 0x0004e20000000a00 */
[----:B-1----:R-:W-:Y:S02]  /*0070*/  IMAD R16, R5, UR4, R16 ;  /* 0x0000000405107c24 */ /* 0x002fe4000f8e0210 */
[----:B0-2---:R-:W-:-:S07]  /*0080*/  IMAD.MOV.U32 R5, RZ, RZ, RZ ;  /* 0x000000ffff057224 */ /* 0x005fce00078e00ff */
[----:B------:R-:W-:-:S07]  /*0090*/  LEPC R20, `(.L_x_23) ;  /* 0x000000001014794e */ /* 0x000fce0000000000 */
[----:B---3--:R-:W-:Y:S05]  /*00a0*/  CALL.ABS.NOINC R2 ;  /* 0x0000000002007343 */ /* 0x008fea0003c00000 */
.L_x_23:
[----:B------:R-:W0:Y:S02]  /*00b0*/  LDC R2, c[0x0][0x380] ;  /* 0x0000e000ff027b82 */ /* 0x000e240000000800 */
[----:B0-----:R-:W-:-:S13]  /*00c0*/  ISETP.GE.AND P0, PT, R2, 0x1, PT ;  /* 0x000000010200780c */ /* 0x001fda0003f06270 */
[----:B------:R-:W-:Y:S05]  /*00d0*/  @!P0 EXIT ;  /* 0x000000000000894d */ /* 0x000fea0003800000 */
[----:B------:R-:W0:Y:S01]  /*00e0*/  LDC.64 R12, c[0x0][0x358] ;  /* 0x0000d600ff0c7b82 */ /* 0x000e220000000a00 */
[C---:B------:R-:W-:Y:S02]  /*00f0*/  ISETP.GE.U32.AND P1, PT, R2.reuse, 0x4, PT ;  /* 0x000000040200780c */ /* 0x040fe40003f26070 */
[----:B------:R-:W-:Y:S02]  /*0100*/  SHF.R.S32.HI R3, RZ, 0x1f, R16 ;  /* 0x0000001fff037819 */ /* 0x000fe40000011410 */
[----:B------:R-:W-:Y:S02]  /*0110*/  LOP3.LUT R0, R2, 0x3, RZ, 0xc0, !PT ;  /* 0x0000000302007812 */ /* 0x000fe400078ec0ff */
[----:B------:R-:W-:Y:S02]  /*0120*/  LEA.HI R3, R3, R16, RZ, 0xa ;  /* 0x0000001003037211 */ /* 0x000fe400078f50ff */
[----:B------:R-:W-:Y:S02]  /*0130*/  ISETP.NE.AND P0, PT, R0, RZ, PT ;  /* 0x000000ff0000720c */ /* 0x000fe40003f05270 */
[----:B------:R-:W-:Y:S01]  /*0140*/  LOP3.LUT R7, R3, 0xfffffc00, RZ, 0xc0, !PT ;  /* 0xfffffc0003077812 */ /* 0x000fe200078ec0ff */
[----:B------:R-:W-:-:S04]  /*0150*/  IMAD.MOV.U32 R3, RZ, RZ, RZ ;  /* 0x000000ffff037224 */ /* 0x000fc800078e00ff */
[----:B------:R-:W-:Y:S01]  /*0160*/  IMAD.IADD R7, R16, 0x1, -R7 ;  /* 0x0000000110077824 */ /* 0x000fe200078e0a07 */
[----:B------:R-:W-:Y:S06]  /*0170*/  @!P1 BRA `(.L_x_24) ;  /* 0x0000000000809947 */ /* 0x000fec0003800000 */
[----:B------:R-:W-:Y:S01]  /*0180*/  LOP3.LUT R3, R2, 0x7ffffffc, RZ, 0xc0, !PT ;  /* 0x7ffffffc02037812 */ /* 0x000fe200078ec0ff */
[----:B------:R-:W-:Y:S01]  /*0190*/  BSSY.RECONVERGENT B0, `(.L_x_24) ;  /* 0x000001e000007945 */ /* 0x000fe20003800200 */
[----:B------:R-:W-:-:S03]  /*01a0*/  IMAD.MOV.U32 R9, RZ, RZ, 0x3 ;  /* 0x00000003ff097424 */ /* 0x000fc600078e00ff */
[----:B------:R-:W-:-:S07]  /*01b0*/  IMAD.MOV R2, RZ, RZ, -R3 ;  /* 0x000000ffff027224 */ /* 0x000fce00078e0a03 */
.L_x_25:
[----:B------:R-:W-:Y:S02]  /*01c0*/  IMAD R16, R16, 0xd, R9 ;  /* 0x0000000d10107824 */ /* 0x000fe400078e0209 */
[----:B------:R-:W-:Y:S02]  /*01d0*/  VIADD R2, R2, 0x4 ;  /* 0x0000000402027836 */ /* 0x000fe40000000000 */
[----:B------:R-:W-:-:S03]  /*01e0*/  VIADD R16, R16, 0xfffffffd ;  /* 0xfffffffd10107836 */ /* 0x000fc60000000000 */
[----:B------:R-:W-:Y:S02]  /*01f0*/  ISETP.NE.AND P1, PT, R2, RZ, PT ;  /* 0x000000ff0200720c */ /* 0x000fe40003f25270 */
[----:B------:R-:W-:-:S04]  /*0200*/  SHF.R.S32.HI R11, RZ, 0x1f, R16 ;  /* 0x0000001fff0b7819 */ /* 0x000fc80000011410 */
[----:B------:R-:W-:-:S04]  /*0210*/  LEA.HI R11, R11, R16, RZ, 0xa ;  /* 0x000000100b0b7211 */ /* 0x000fc800078f50ff */
[----:B------:R-:W-:-:S05]  /*0220*/  LOP3.LUT R11, R11, 0xfffffc00, RZ, 0xc0, !PT ;  /* 0xfffffc000b0b7812 */ /* 0x000fca00078ec0ff */
[----:B------:R-:W-:-:S04]  /*0230*/  IMAD.IADD R16, R16, 0x1, -R11 ;  /* 0x0000000110107824 */ /* 0x000fc800078e0a0b */
[----:B------:R-:W-:-:S04]  /*0240*/  IMAD R16, R16, 0xd, R9 ;  /* 0x0000000d10107824 */ /* 0x000fc800078e0209 */
[----:B------:R-:W-:-:S05]  /*0250*/  VIADD R16, R16, 0xfffffffe ;  /* 0xfffffffe10107836 */ /* 0x000fca0000000000 */
        /* <DEDUP_REMOVED lines=10> */
[----:B------:R-:W-:Y:S02]  /*0300*/  IMAD R16, R16, 0xd, R9 ;  /* 0x0000000d10107824 */ /* 0x000fe400078e0209 */
[----:B------:R-:W-:-:S03]  /*0310*/  VIADD R9, R9, 0x4 ;  /* 0x0000000409097836 */ /* 0x000fc60000000000 */
[----:B------:R-:W-:-:S04]  /*0320*/  SHF.R.S32.HI R11, RZ, 0x1f, R16 ;  /* 0x0000001fff0b7819 */ /* 0x000fc80000011410 */
[----:B------:R-:W-:-:S04]  /*0330*/  LEA.HI R11, R11, R16, RZ, 0xa ;  /* 0x000000100b0b7211 */ /* 0x000fc800078f50ff */
[----:B------:R-:W-:-:S05]  /*0340*/  LOP3.LUT R11, R11, 0xfffffc00, RZ, 0xc0, !PT ;  /* 0xfffffc000b0b7812 */ /* 0x000fca00078ec0ff */
[----:B------:R-:W-:Y:S01]  /*0350*/  IMAD.IADD R16, R16, 0x1, -R11 ;  /* 0x0000000110107824 */ /* 0x000fe200078e0a0b */
[----:B------:R-:W-:Y:S06]  /*0360*/  @P1 BRA `(.L_x_25) ;  /* 0xfffffffc00941947 */ /* 0x000fec000383ffff */
[----:B------:R-:W-:Y:S05]  /*0370*/  BSYNC.RECONVERGENT B0 ;  /* 0x0000000000007941 */ /* 0x000fea0003800200 */
.L_x_24:
[----:B------:R-:W-:Y:S05]  /*0380*/  @!P0 BRA `(.L_x_26) ;  /* 0x0000000000308947 */ /* 0x000fea0003800000 */
[----:B------:R-:W-:Y:S01]  /*0390*/  BSSY.RECONVERGENT B0, `(.L_x_26) ;  /* 0x000000b000007945 */ /* 0x000fe20003800200 */
[----:B------:R-:W-:-:S07]  /*03a0*/  IMAD.MOV R0, RZ, RZ, -R0 ;  /* 0x000000ffff007224 */ /* 0x000fce00078e0a00 */
.L_x_27:
[----:B------:R-:W-:Y:S02]  /*03b0*/  VIADD R0, R0, 0x1 ;  /* 0x0000000100007836 */ /* 0x000fe40000000000 */
[----:B------:R-:W-:Y:S02]  /*03c0*/  IMAD R16, R16, 0xd, R3 ;  /* 0x0000000d10107824 */ /* 0x000fe400078e0203 */
[----:B------:R-:W-:Y:S01]  /*03d0*/  VIADD R3, R3, 0x1 ;  /* 0x0000000103037836 */ /* 0x000fe20000000000 */
[----:B------:R-:W-:Y:S02]  /*03e0*/  ISETP.NE.AND P0, PT, R0, RZ, PT ;  /* 0x000000ff0000720c */ /* 0x000fe40003f05270 */
[----:B------:R-:W-:-:S04]  /*03f0*/  SHF.R.S32.HI R9, RZ, 0x1f, R16 ;  /* 0x0000001fff097819 */ /* 0x000fc80000011410 */
[----:B------:R-:W-:-:S04]  /*0400*/  LEA.HI R9, R9, R16, RZ, 0xa ;  /* 0x0000001009097211 */ /* 0x000fc800078f50ff */
[----:B------:R-:W-:-:S05]  /*0410*/  LOP3.LUT R9, R9, 0xfffffc00, RZ, 0xc0, !PT ;  /* 0xfffffc0009097812 */ /* 0x000fca00078ec0ff */
[----:B------:R-:W-:Y:S01]  /*0420*/  IMAD.IADD R16, R16, 0x1, -R9 ;  /* 0x0000000110107824 */ /* 0x000fe200078e0a09 */
[----:B------:R-:W-:Y:S06]  /*0430*/  @P0 BRA `(.L_x_27) ;  /* 0xfffffffc00dc0947 */ /* 0x000fec000383ffff */
[----:B------:R-:W-:Y:S05]  /*0440*/  BSYNC.RECONVERGENT B0 ;  /* 0x0000000000007941 */ /* 0x000fea0003800200 */
.L_x_26:
[----:B0-----:R-:W-:Y:S01]  /*0450*/  R2UR UR4, R12 ;  /* 0x000000000c0472ca */ /* 0x001fe200000e0000 */
[----:B------:R-:W-:Y:S01]  /*0460*/  IMAD.WIDE R4, R7, 0x4, R4 ;  /* 0x0000000407047825 */ /* 0x000fe200078e0204 */
[----:B------:R-:W-:-:S13]  /*0470*/  R2UR UR5, R13 ;  /* 0x000000000d0572ca */ /* 0x000fda00000e0000 */
[----:B------:R-:W-:Y:S01]  /*0480*/  ST.E desc[UR4][R4.64], R16 ;  /* 0x0000001004007985 */ /* 0x000fe2000c101904 */
[----:B------:R-:W-:Y:S05]  /*0490*/  EXIT ;  /* 0x000000000000794d */ /* 0x000fea0003800000 */
.L_x_28:
        /* <DEDUP_REMOVED lines=14> */
.L_x_40:


//--------------------- .text._Z9k_dummy_3i       --------------------------
	.section	.text._Z9k_dummy_3i,"ax",@progbits
	.align	128
        .global         _Z9k_dummy_3i
        .type           _Z9k_dummy_3i,@function
        .size           _Z9k_dummy_3i,(.L_x_41 - _Z9k_dummy_3i)
        .other          _Z9k_dummy_3i,@"STO_CUDA_ENTRY STV_DEFAULT"
_Z9k_dummy_3i:
.text._Z9k_dummy_3i:
[----:B------:R-:W-:Y:S01]  /*0000*/  LDC R1, c[0x0][0x37c] ;  /* 0x0000df00ff017b82 */ /* 0x000fe20000000800 */
[----:B------:R-:W-:Y:S05]  /*0010*/  EXIT ;  /* 0x000000000000794d */ /* 0x000fea0003800000 */
.L_x_29:
        /* <DEDUP_REMOVED lines=14> */
.L_x_41:


//--------------------- .text._Z9k_dummy_2i       --------------------------
	.section	.text._Z9k_dummy_2i,"ax",@progbits
	.align	128
        .global         _Z9k_dummy_2i
        .type           _Z9k_dummy_2i,@function
        .size           _Z9k_dummy_2i,(.L_x_42 - _Z9k_dummy_2i)
        .other          _Z9k_dummy_2i,@"STO_CUDA_ENTRY STV_DEFAULT"
_Z9k_dummy_2i:
.text._Z9k_dummy_2i:
[----:B------:R-:W-:Y:S08]  /*0000*/  LDC R1, c[0x0][0x37c] ;  /* 0x0000df00ff017b82 */ /* 0x000ff00000000800 */
[----:B------:R-:W0:Y:S01]  /*0010*/  LDC R0, c[0x0][0x380] ;  /* 0x0000e000ff007b82 */ /* 0x000e220000000800 */
[----:B------:R-:W1:Y:S07]  /*0020*/  S2R R2, SR_TID.X ;  /* 0x0000000000027919 */ /* 0x000e6e0000002100 */
[----:B------:R-:W1:Y:S08]  /*0030*/  S2UR UR4, SR_CTAID.X ;  /* 0x00000000000479c3 */ /* 0x000e700000002500 */
[----:B------:R-:W1:Y:S01]  /*0040*/  LDC R3, c[0x0][0x360] ;  /* 0x0000d800ff037b82 */ /* 0x000e620000000800 */
[----:B0-----:R-:W-:Y:S01]  /*0050*/  ISETP.GE.AND P0, PT, R0, 0x1, PT ;  /* 0x000000010000780c */ /* 0x001fe20003f06270 */
[----:B-1----:R-:W-:-:S12]  /*0060*/  IMAD R2, R3, UR4, R2 ;  /* 0x0000000403027c24 */ /* 0x002fd8000f8e0202 */
[----:B------:R-:W-:Y:S05]  /*0070*/  @!P0 EXIT ;  /* 0x000000000000894d */ /* 0x000fea0003800000 */
[----:B------:R-:W0:Y:S01]  /*0080*/  S2UR UR5, SR_CgaCtaId ;  /* 0x00000000000579c3 */ /* 0x000e220000008800 */
[C---:B------:R-:W-:Y:S01]  /*0090*/  ISETP.GE.U32.AND P1, PT, R0.reuse, 0x8, PT ;  /* 0x000000080000780c */ /* 0x040fe20003f26070 */
[----:B------:R-:W-:Y:S01]  /*00a0*/  UMOV UR4, 0x400 ;  /* 0x0000040000047882 */ /* 0x000fe20000000000 */
[----:B------:R-:W-:Y:S01]  /*00b0*/  IMAD.MOV.U32 R6, RZ, RZ, R2 ;  /* 0x000000ffff067224 */ /* 0x000fe200078e0002 */
[----:B------:R-:W-:Y:S01]  /*00c0*/  LOP3.LUT R8, R0, 0x7, RZ, 0xc0, !PT ;  /* 0x0000000700087812 */ /* 0x000fe200078ec0ff */
[----:B------:R-:W-:-:S03]  /*00d0*/  IMAD.MOV.U32 R3, RZ, RZ, RZ ;  /* 0x000000ffff037224 */ /* 0x000fc600078e00ff */
[----:B------:R-:W-:Y:S01]  /*00e0*/  ISETP.NE.AND P0, PT, R8, RZ, PT ;  /* 0x000000ff0800720c */ /* 0x000fe20003f05270 */
[----:B0-----:R-:W-:-:S06]  /*00f0*/  ULEA UR4, UR5, UR4, 0x18 ;  /* 0x0000000405047291 */ /* 0x001fcc000f8ec0ff */
[----:B------:R-:W-:Y:S01]  /*0100*/  LEA R4, R6, UR4, 0x2 ;  /* 0x0000000406047c11 */ /* 0x000fe2000f8e10ff */
[----:B------:R-:W-:Y:S06]  /*0110*/  @!P1 BRA `(.L_x_30) ;  /* 0x0000000400389947 */ /* 0x000fec0003800000 */
[----:B------:R-:W-:Y:S01]  /*0120*/  LOP3.LUT R3, R0, 0x7ffffff8, RZ, 0xc0, !PT ;  /* 0x7ffffff800037812 */ /* 0x000fe200078ec0ff */
[----:B------:R-:W-:-:S04]  /*0130*/  IMAD.MOV.U32 R5, RZ, RZ, 0x7 ;  /* 0x00000007ff057424 */ /* 0x000fc800078e00ff */
[----:B------:R-:W-:-:S07]  /*0140*/  IMAD.MOV R2, RZ, RZ, -R3 ;  /* 0x000000ffff027224 */ /* 0x000fce00078e0a03 */
.L_x_31:
[----:B------:R-:W-:Y:S02]  /*0150*/  IMAD R6, R6, 0xd, R5 ;  /* 0x0000000d06067824 */ /* 0x000fe400078e0205 */
[----:B------:R-:W-:Y:S02]  /*0160*/  VIADD R2, R2, 0x8 ;  /* 0x0000000802027836 */ /* 0x000fe40000000000 */
[----:B------:R-:W-:-:S03]  /*0170*/  VIADD R7, R6, 0xfffffff9 ;  /* 0xfffffff906077836 */ /* 0x000fc60000000000 */
[----:B------:R-:W-:Y:S02]  /*0180*/  ISETP.NE.AND P1, PT, R2, RZ, PT ;  /* 0x000000ff0200720c */ /* 0x000fe40003f25270 */
[----:B------:R-:W-:Y:S01]  /*0190*/  STS [R4], R7 ;  /* 0x0000000704007388 */ /* 0x000fe20000000800 */
[----:B------:R-:W-:Y:S06]  /*01a0*/  BAR.SYNC.DEFER_BLOCKING 0x0 ;  /* 0x0000000000007b1d */ /* 0x000fec0000010000 */
[----:B------:R-:W0:Y:S02]  /*01b0*/  LDS R6, [R4] ;  /* 0x0000000004067984 */ /* 0x000e240000000800 */
[----:B0-----:R-:W-:-:S04]  /*01c0*/  SHF.R.S32.HI R9, RZ, 0x1f, R6 ;  /* 0x0000001fff097819 */ /* 0x001fc80000011406 */
[----:B------:R-:W-:-:S04]  /*01d0*/  LEA.HI R9, R9, R6, RZ, 0xa ;  /* 0x0000000609097211 */ /* 0x000fc800078f50ff */
[----:B------:R-:W-:-:S05]  /*01e0*/  LOP3.LUT R9, R9, 0xfffffc00, RZ, 0xc0, !PT ;  /* 0xfffffc0009097812 */ /* 0x000fca00078ec0ff */
[----:B------:R-:W-:-:S04]  /*01f0*/  IMAD.IADD R6, R6, 0x1, -R9 ;  /* 0x0000000106067824 */ /* 0x000fc800078e0a09 */
[----:B------:R-:W-:-:S04]  /*0200*/  IMAD R6, R6, 0xd, R5 ;  /* 0x0000000d06067824 */ /* 0x000fc800078e0205 */
[----:B------:R-:W-:-:S05]  /*0210*/  VIADD R9, R6, 0xfffffffa ;  /* 0xfffffffa06097836 */ /* 0x000fca0000000000 */
        /* <DEDUP_REMOVED lines=52> */
[----:B------:R-:W-:Y:S02]  /*0560*/  IMAD R9, R6, 0xd, R5 ;  /* 0x0000000d06097824 */ /* 0x000fe400078e0205 */
[----:B------:R-:W-:-:S03]  /*0570*/  VIADD R5, R5, 0x8 ;  /* 0x0000000805057836 */ /* 0x000fc60000000000 */
[----:B------:R-:W-:Y:S01]  /*0580*/  STS [R4], R9 ;  /* 0x0000000904007388 */ /* 0x000fe20000000800 */
[----:B------:R-:W-:Y:S06]  /*0590*/  BAR.SYNC.DEFER_BLOCKING 0x0 ;  /* 0x0000000000007b1d */ /* 0x000fec0000010000 */
[----:B------:R-:W0:Y:S02]  /*05a0*/  LDS R6, [R4] ;  /* 0x0000000004067984 */ /* 0x000e240000000800 */
[----:B0-----:R-:W-:-:S04]  /*05b0*/  SHF.R.S32.HI R7, RZ, 0x1f, R6 ;  /* 0x0000001fff077819 */ /* 0x001fc80000011406 */
[----:B------:R-:W-:-:S04]  /*05c0*/  LEA.HI R7, R7, R6, RZ, 0xa ;  /* 0x0000000607077211 */ /* 0x000fc800078f50ff */
[----:B------:R-:W-:-:S05]  /*05d0*/  LOP3.LUT R7, R7, 0xfffffc00, RZ, 0xc0, !PT ;  /* 0xfffffc0007077812 */ /* 0x000fca00078ec0ff */
[----:B------:R-:W-:Y:S01]  /*05e0*/  IMAD.IADD R6, R6, 0x1, -R7 ;  /* 0x0000000106067824 */ /* 0x000fe200078e0a07 */
[----:B------:R-:W-:Y:S06]  /*05f0*/  @P1 BRA `(.L_x_31) ;  /* 0xfffffff800d41947 */ /* 0x000fec000383ffff */
.L_x_30:
[----:B------:R-:W-:Y:S05]  /*0600*/  @!P0 EXIT ;  /* 0x000000000000894d */ /* 0x000fea0003800000 */
[----:B------:R-:W-:Y:S02]  /*0610*/  ISETP.GE.U32.AND P0, PT, R8, 0x4, PT ;  /* 0x000000040800780c */ /* 0x000fe40003f06070 */
[----:B------:R-:W-:-:S04]  /*0620*/  LOP3.LUT R9, R0, 0x3, RZ, 0xc0, !PT ;  /* 0x0000000300097812 */ /* 0x000fc800078ec0ff */
[----:B------:R-:W-:-:S07]  /*0630*/  ISETP.NE.AND P1, PT, R9, RZ, PT ;  /* 0x000000ff0900720c */ /* 0x000fce0003f25270 */
[----:B------:R-:W-:Y:S06]  /*0640*/  @!P0 BRA `(.L_x_32) ;  /* 0x0000000000908947 */ /* 0x000fec0003800000 */
[----:B------:R-:W-:-:S05]  /*0650*/  IMAD R5, R6, 0xd, R3 ;  /* 0x0000000d06057824 */ /* 0x000fca00078e0203 */
        /* <DEDUP_REMOVED lines=26> */
[----:B------:R-:W-:Y:S02]  /*0800*/  VIADD R3, R3, 0x4 ;  /* 0x0000000403037836 */ /* 0x000fe40000000000 */
[----:B------:R-:W-:-:S05]  /*0810*/  VIADD R7, R2, 0x3 ;  /* 0x0000000302077836 */ /* 0x000fca0000000000 */
[----:B------:R-:W-:Y:S01]  /*0820*/  STS [R4], R7 ;  /* 0x0000000704007388 */ /* 0x000fe20000000800 */
[----:B------:R-:W-:Y:S06]  /*0830*/  BAR.SYNC.DEFER_BLOCKING 0x0 ;  /* 0x0000000000007b1d */ /* 0x000fec0000010000 */
[----:B------:R-:W0:Y:S02]  /*0840*/  LDS R6, [R4] ;  /* 0x0000000004067984 */ /* 0x000e240000000800 */
[----:B0-----:R-:W-:-:S04]  /*0850*/  SHF.R.S32.HI R5, RZ, 0x1f, R6 ;  /* 0x0000001fff057819 */ /* 0x001fc80000011406 */
[----:B------:R-:W-:-:S04]  /*0860*/  LEA.HI R5, R5, R6, RZ, 0xa ;  /* 0x0000000605057211 */ /* 0x000fc800078f50ff */
[----:B------:R-:W-:-:S05]  /*0870*/  LOP3.LUT R5, R5, 0xfffffc00, RZ, 0xc0, !PT ;  /* 0xfffffc0005057812 */ /* 0x000fca00078ec0ff */
[----:B------:R-:W-:-:S07]  /*0880*/  IMAD.IADD R6, R6, 0x1, -R5 ;  /* 0x0000000106067824 */ /* 0x000fce00078e0a05 */
.L_x_32:
[----:B------:R-:W-:Y:S05]  /*0890*/  @!P1 EXIT ;  /* 0x000000000000994d */ /* 0x000fea0003800000 */
[----:B------:R-:W-:Y:S02]  /*08a0*/  ISETP.NE.AND P0, PT, R9, 0x1, PT ;  /* 0x000000010900780c */ /* 0x000fe40003f05270 */
[----:B------:R-:W-:-:S04]  /*08b0*/  LOP3.LUT R0, R0, 0x1, RZ, 0xc0, !PT ;  /* 0x0000000100007812 */ /* 0x000fc800078ec0ff */
[----:B------:R-:W-:-:S07]  /*08c0*/  ISETP.NE.U32.AND P1, PT, R0, 0x1, PT ;  /* 0x000000010000780c */ /* 0x000fce0003f25070 */
        /* <DEDUP_REMOVED lines=19> */
.L_x_33:
[----:B------:R-:W-:Y:S05]  /*0a00*/  @P1 EXIT ;  /* 0x000000000000194d */ /* 0x000fea0003800000 */
[----:B------:R-:W-:-:S05]  /*0a10*/  IMAD R3, R6, 0xd, R3 ;  /* 0x0000000d06037824 */ /* 0x000fca00078e0203 */
[----:B------:R-:W-:Y:S01]  /*0a20*/  STS [R4], R3 ;  /* 0x0000000304007388 */ /* 0x000fe20000000800 */
[----:B------:R-:W-:Y:S06]  /*0a30*/  BAR.SYNC.DEFER_BLOCKING 0x0 ;  /* 0x0000000000007b1d */ /* 0x000fec0000010000 */
[----:B------:R-:W-:Y:S05]  /*0a40*/  EXIT ;  /* 0x000000000000794d */ /* 0x000fea0003800000 */
.L_x_34:
        /* <DEDUP_REMOVED lines=11> */
.L_x_42:


//--------------------- .text._Z9k_dummy_1i       --------------------------
	.section	.text._Z9k_dummy_1i,"ax",@progbits
	.align	128
        .global         _Z9k_dummy_1i
        .type           _Z9k_dummy_1i,@function
        .size           _Z9k_dummy_1i,(.L_x_43 - _Z9k_dummy_1i)
        .other          _Z9k_dummy_1i,@"STO_CUDA_ENTRY STV_DEFAULT"
_Z9k_dummy_1i:
.text._Z9k_dummy_1i:
[----:B------:R-:W0:Y:S01]  /*0000*/  LDC R1, c[0x0][0x37c] ;  /* 0x0000df00ff017b82 */ /* 0x000e220000000800 */
[----:B------:R-:W-:Y:S01]  /*0010*/  MOV R0, 0x8 ;  /* 0x0000000800007802 */ /* 0x000fe20000000f00 */
[----:B------:R-:W-:Y:S02]  /*0020*/  IMAD.MOV.U32 R4, RZ, RZ, 0x1000 ;  /* 0x00001000ff047424 */ /* 0x000fe400078e00ff */
[----:B------:R-:W-:-:S04]  /*0030*/  IMAD.MOV.U32 R5, RZ, RZ, RZ ;  /* 0x000000ffff057224 */ /* 0x000fc800078e00ff */
[----:B------:R1:W2:Y:S03]  /*0040*/  LDC.64 R2, c[0x4][R0] ;  /* 0x0100000000027b82 */ /* 0x0002a60000000a00 */
[----:B------:R-:W-:-:S07]  /*0050*/  LEPC R20, `(.L_x_35) ;  /* 0x000000001014794e */ /* 0x000fce0000000000 */
[----:B012---:R-:W-:Y:S05]  /*0060*/  CALL.ABS.NOINC R2 ;  /* 0x0000000002007343 */ /* 0x007fea0003c00000 */
.L_x_35:
[----:B------:R-:W-:Y:S05]  /*0070*/  EXIT ;  /* 0x000000000000794d */ /* 0x000fea0003800000 */
.L_x_36:
        /* <DEDUP_REMOVED lines=16> */
.L_x_43:


//--------------------- .text._Z9k_dummy_0i       --------------------------
	.section	.text._Z9k_dummy_0i,"ax",@progbits
	.align	128
        .global         _Z9k_dummy_0i
        .type           _Z9k_dummy_0i,@function
        .size           _Z9k_dummy_0i,(.L_x_44 - _Z9k_dummy_0i)
        .other          _Z9k_dummy_0i,@"STO_CUDA_ENTRY STV_DEFAULT"
_Z9k_dummy_0i:
.text._Z9k_dummy_0i:
[----:B------:R-:W-:Y:S01]  /*0000*/  LDC R1, c[0x0][0x37c] ;  /* 0x0000df00ff017b82 */ /* 0x000fe20000000800 */
[----:B------:R-:W-:Y:S05]  /*0010*/  EXIT ;  /* 0x000000000000794d */ /* 0x000fea0003800000 */
.L_x_37:
        /* <DEDUP_REMOVED lines=14> */
.L_x_44:


//--------------------- .nv.global.init           --------------------------
	.section	.nv.global.init,"aw",@progbits
	.align	4
.nv.global.init:
	.type		__cudart_i2opi_f,@object
	.size		__cudart_i2opi_f,(.L_0 - __cudart_i2opi_f)
__cudart_i2opi_f:
        /*0000*/ 	.byte	0x41, 0x90, 0x43, 0x3c, 0x99, 0x95, 0x62, 0xdb, 0xc0, 0xdd, 0x34, 0xf5, 0xd1, 0x57, 0x27, 0xfc
        /*0010*/ 	.byte	0x29, 0x15, 0x44, 0x4e, 0x6e, 0x83, 0xf9, 0xa2
.L_0:


//--------------------- .nv.shared.reserved.0     --------------------------
	.section	.nv.shared.reserved.0,"aw",@nobits
	.weak		__nv_reservedSMEM_offset_0_alias
	.size		__nv_reservedSMEM_offset_0_alias, 0, 64
	.other		__nv_reservedSMEM_offset_0_alias,@"STO_CUDA_RESERVED_SHARED STV_DEFAULT"
__nv_reservedSMEM_offset_0_alias:
	.zero		0
	.zero		64


//--------------------- .nv.shared._Z9k_dummy_2i  --------------------------
	.section	.nv.shared._Z9k_dummy_2i,"aw",@nobits
	.sectionflags	@""
	.align	4
.nv.shared._Z9k_dummy_2i:
	.zero		5120


//--------------------- .nv.constant0._Z9k_dummy_5i --------------------------
	.section	.nv.constant0._Z9k_dummy_5i,"a",@progbits
	.sectionflags	@""
	.align	4
.nv.constant0._Z9k_dummy_5i:
	.zero		900


//--------------------- .nv.constant0._Z9k_dummy_4i --------------------------
	.section	.nv.constant0._Z9k_dummy_4i,"a",@progbits
	.sectionflags	@""
	.align	4
.nv.constant0._Z9k_dummy_4i:
	.zero		900


//--------------------- .nv.constant0._Z9k_dummy_3i --------------------------
	.section	.nv.constant0._Z9k_dummy_3i,"a",@progbits
	.sectionflags	@""
	.align	4
.nv.constant0._Z9k_dummy_3i:
	.zero		900


//--------------------- .nv.constant0._Z9k_dummy_2i --------------------------
	.section	.nv.constant0._Z9k_dummy_2i,"a",@progbits
	.sectionflags	@""
	.align	4
.nv.constant0._Z9k_dummy_2i:
	.zero		900


//--------------------- .nv.constant0._Z9k_dummy_1i --------------------------
	.section	.nv.constant0._Z9k_dummy_1i,"a",@progbits
	.sectionflags	@""
	.align	4
.nv.constant0._Z9k_dummy_1i:
	.zero		900


//--------------------- .nv.constant0._Z9k_dummy_0i --------------------------
	.section	.nv.constant0._Z9k_dummy_0i,"a",@progbits
	.sectionflags	@""
	.align	4
.nv.constant0._Z9k_dummy_0i:
	.zero		900


//--------------------- SYMBOLS --------------------------

	.type		.nv.reservedSmem.offset0,@object
	.size		.nv.reservedSmem.offset0,0x4
	.type		.nv.reservedSmem.cap,@object
	.size		.nv.reservedSmem.cap,0x4
	.type		malloc,@function
